//
// Generated by NVIDIA NVVM Compiler
//
// Compiler Build ID: CL-36424714
// Cuda compilation tools, release 13.0, V13.0.88
// Based on NVVM 20.0.0
//

.version 9.0
.target sm_100
.address_size 64


.entry _ZN36_GLOBAL__N__b3ff912e_4_k_cu_91aea08a15adam_fp32_accumEiPK6__halfPS0_PfS4_S3_ffffffff(
	.param .u32 _ZN36_GLOBAL__N__b3ff912e_4_k_cu_91aea08a15adam_fp32_accumEiPK6__halfPS0_PfS4_S3_ffffffff_param_0,
	.param .u64 .ptr .align 1 _ZN36_GLOBAL__N__b3ff912e_4_k_cu_91aea08a15adam_fp32_accumEiPK6__halfPS0_PfS4_S3_ffffffff_param_1,
	.param .u64 .ptr .align 1 _ZN36_GLOBAL__N__b3ff912e_4_k_cu_91aea08a15adam_fp32_accumEiPK6__halfPS0_PfS4_S3_ffffffff_param_2,
	.param .u64 .ptr .align 1 _ZN36_GLOBAL__N__b3ff912e_4_k_cu_91aea08a15adam_fp32_accumEiPK6__halfPS0_PfS4_S3_ffffffff_param_3,
	.param .u64 .ptr .align 1 _ZN36_GLOBAL__N__b3ff912e_4_k_cu_91aea08a15adam_fp32_accumEiPK6__halfPS0_PfS4_S3_ffffffff_param_4,
	.param .u64 .ptr .align 1 _ZN36_GLOBAL__N__b3ff912e_4_k_cu_91aea08a15adam_fp32_accumEiPK6__halfPS0_PfS4_S3_ffffffff_param_5,
	.param .f32 _ZN36_GLOBAL__N__b3ff912e_4_k_cu_91aea08a15adam_fp32_accumEiPK6__halfPS0_PfS4_S3_ffffffff_param_6,
	.param .f32 _ZN36_GLOBAL__N__b3ff912e_4_k_cu_91aea08a15adam_fp32_accumEiPK6__halfPS0_PfS4_S3_ffffffff_param_7,
	.param .f32 _ZN36_GLOBAL__N__b3ff912e_4_k_cu_91aea08a15adam_fp32_accumEiPK6__halfPS0_PfS4_S3_ffffffff_param_8,
	.param .f32 _ZN36_GLOBAL__N__b3ff912e_4_k_cu_91aea08a15adam_fp32_accumEiPK6__halfPS0_PfS4_S3_ffffffff_param_9,
	.param .f32 _ZN36_GLOBAL__N__b3ff912e_4_k_cu_91aea08a15adam_fp32_accumEiPK6__halfPS0_PfS4_S3_ffffffff_param_10,
	.param .f32 _ZN36_GLOBAL__N__b3ff912e_4_k_cu_91aea08a15adam_fp32_accumEiPK6__halfPS0_PfS4_S3_ffffffff_param_11,
	.param .f32 _ZN36_GLOBAL__N__b3ff912e_4_k_cu_91aea08a15adam_fp32_accumEiPK6__halfPS0_PfS4_S3_ffffffff_param_12,
	.param .f32 _ZN36_GLOBAL__N__b3ff912e_4_k_cu_91aea08a15adam_fp32_accumEiPK6__halfPS0_PfS4_S3_ffffffff_param_13
)
{
	.reg .pred 	%p<2>;
	.reg .b16 	%rs<5>;
	.reg .b32 	%r<6>;
	.reg .b32 	%f<33>;
	.reg .b64 	%rd<20>;

	ld.param.u32 	%r2, [_ZN36_GLOBAL__N__b3ff912e_4_k_cu_91aea08a15adam_fp32_accumEiPK6__halfPS0_PfS4_S3_ffffffff_param_0];
	ld.param.u64 	%rd2, [_ZN36_GLOBAL__N__b3ff912e_4_k_cu_91aea08a15adam_fp32_accumEiPK6__halfPS0_PfS4_S3_ffffffff_param_2];
	ld.param.u64 	%rd4, [_ZN36_GLOBAL__N__b3ff912e_4_k_cu_91aea08a15adam_fp32_accumEiPK6__halfPS0_PfS4_S3_ffffffff_param_4];
	ld.param.u64 	%rd5, [_ZN36_GLOBAL__N__b3ff912e_4_k_cu_91aea08a15adam_fp32_accumEiPK6__halfPS0_PfS4_S3_ffffffff_param_5];
	ld.param.f32 	%f1, [_ZN36_GLOBAL__N__b3ff912e_4_k_cu_91aea08a15adam_fp32_accumEiPK6__halfPS0_PfS4_S3_ffffffff_param_6];
	ld.param.f32 	%f2, [_ZN36_GLOBAL__N__b3ff912e_4_k_cu_91aea08a15adam_fp32_accumEiPK6__halfPS0_PfS4_S3_ffffffff_param_7];
	ld.param.f32 	%f3, [_ZN36_GLOBAL__N__b3ff912e_4_k_cu_91aea08a15adam_fp32_accumEiPK6__halfPS0_PfS4_S3_ffffffff_param_8];
	ld.param.f32 	%f4, [_ZN36_GLOBAL__N__b3ff912e_4_k_cu_91aea08a15adam_fp32_accumEiPK6__halfPS0_PfS4_S3_ffffffff_param_9];
	ld.param.f32 	%f5, [_ZN36_GLOBAL__N__b3ff912e_4_k_cu_91aea08a15adam_fp32_accumEiPK6__halfPS0_PfS4_S3_ffffffff_param_10];
	ld.param.f32 	%f6, [_ZN36_GLOBAL__N__b3ff912e_4_k_cu_91aea08a15adam_fp32_accumEiPK6__halfPS0_PfS4_S3_ffffffff_param_11];
	ld.param.f32 	%f7, [_ZN36_GLOBAL__N__b3ff912e_4_k_cu_91aea08a15adam_fp32_accumEiPK6__halfPS0_PfS4_S3_ffffffff_param_12];
	ld.param.f32 	%f8, [_ZN36_GLOBAL__N__b3ff912e_4_k_cu_91aea08a15adam_fp32_accumEiPK6__halfPS0_PfS4_S3_ffffffff_param_13];
	mov.u32 	%r3, %ctaid.x;
	mov.u32 	%r4, %ntid.x;
	mov.u32 	%r5, %tid.x;
	mad.lo.s32 	%r1, %r3, %r4, %r5;
	setp.ge.s32 	%p1, %r1, %r2;
	@%p1 bra 	$L__BB0_2;
	ld.param.u64 	%rd19, [_ZN36_GLOBAL__N__b3ff912e_4_k_cu_91aea08a15adam_fp32_accumEiPK6__halfPS0_PfS4_S3_ffffffff_param_3];
	ld.param.u64 	%rd18, [_ZN36_GLOBAL__N__b3ff912e_4_k_cu_91aea08a15adam_fp32_accumEiPK6__halfPS0_PfS4_S3_ffffffff_param_1];
	cvta.to.global.u64 	%rd6, %rd18;
	cvta.to.global.u64 	%rd7, %rd2;
	cvta.to.global.u64 	%rd8, %rd19;
	cvta.to.global.u64 	%rd9, %rd4;
	cvta.to.global.u64 	%rd10, %rd5;
	mul.wide.s32 	%rd11, %r1, 2;
	add.s64 	%rd12, %rd6, %rd11;
	ld.global.u16 	%rs1, [%rd12];
	// begin inline asm
	{  cvt.f32.f16 %f9, %rs1;}

	// end inline asm
	add.s64 	%rd13, %rd7, %rd11;
	ld.global.u16 	%rs2, [%rd13];
	// begin inline asm
	{  cvt.f32.f16 %f10, %rs2;}

	// end inline asm
	mul.f32 	%f13, %f1, %f10;
	mov.f32 	%f14, 0f3F800000;
	sub.f32 	%f15, %f14, %f1;
	fma.rn.f32 	%f12, %f15, %f9, %f13;
	mul.wide.s32 	%rd14, %r1, 4;
	add.s64 	%rd15, %rd8, %rd14;
	ld.global.f32 	%f16, [%rd15];
	sub.f32 	%f17, %f14, %f2;
	mul.f32 	%f18, %f17, %f9;
	mul.f32 	%f19, %f9, %f18;
	div.rn.f32 	%f20, %f19, %f5;
	fma.rn.f32 	%f21, %f2, %f16, %f20;
	add.s64 	%rd16, %rd9, %rd14;
	ld.global.f32 	%f22, [%rd16];
	mul.f32 	%f23, %f4, %f12;
	div.rn.f32 	%f24, %f23, %f7;
	mul.f32 	%f25, %f5, %f21;
	div.rn.f32 	%f26, %f25, %f8;
	sqrt.rn.f32 	%f27, %f26;
	fma.rn.f32 	%f28, %f3, %f5, %f27;
	div.rn.f32 	%f29, %f24, %f28;
	sub.f32 	%f30, %f22, %f29;
	mul.f32 	%f31, %f4, %f6;
	mul.f32 	%f32, %f31, %f22;
	sub.f32 	%f11, %f30, %f32;
	// begin inline asm
	{  cvt.rn.f16.f32 %rs3, %f11;}

	// end inline asm
	add.s64 	%rd17, %rd10, %rd11;
	st.global.u16 	[%rd17], %rs3;
	st.global.f32 	[%rd16], %f11;
	st.global.f32 	[%rd15], %f21;
	// begin inline asm
	{  cvt.rn.f16.f32 %rs4, %f12;}

	// end inline asm
	st.global.u16 	[%rd13], %rs4;
$L__BB0_2:
	ret;

}
.entry _ZN36_GLOBAL__N__b3ff912e_4_k_cu_91aea08a20adam_fp32_accum_bf16EiPK13__nv_bfloat16PS0_PfS4_S3_ffffffff(
	.param .u32 _ZN36_GLOBAL__N__b3ff912e_4_k_cu_91aea08a20adam_fp32_accum_bf16EiPK13__nv_bfloat16PS0_PfS4_S3_ffffffff_param_0,
	.param .u64 .ptr .align 1 _ZN36_GLOBAL__N__b3ff912e_4_k_cu_91aea08a20adam_fp32_accum_bf16EiPK13__nv_bfloat16PS0_PfS4_S3_ffffffff_param_1,
	.param .u64 .ptr .align 1 _ZN36_GLOBAL__N__b3ff912e_4_k_cu_91aea08a20adam_fp32_accum_bf16EiPK13__nv_bfloat16PS0_PfS4_S3_ffffffff_param_2,
	.param .u64 .ptr .align 1 _ZN36_GLOBAL__N__b3ff912e_4_k_cu_91aea08a20adam_fp32_accum_bf16EiPK13__nv_bfloat16PS0_PfS4_S3_ffffffff_param_3,
	.param .u64 .ptr .align 1 _ZN36_GLOBAL__N__b3ff912e_4_k_cu_91aea08a20adam_fp32_accum_bf16EiPK13__nv_bfloat16PS0_PfS4_S3_ffffffff_param_4,
	.param .u64 .ptr .align 1 _ZN36_GLOBAL__N__b3ff912e_4_k_cu_91aea08a20adam_fp32_accum_bf16EiPK13__nv_bfloat16PS0_PfS4_S3_ffffffff_param_5,
	.param .f32 _ZN36_GLOBAL__N__b3ff912e_4_k_cu_91aea08a20adam_fp32_accum_bf16EiPK13__nv_bfloat16PS0_PfS4_S3_ffffffff_param_6,
	.param .f32 _ZN36_GLOBAL__N__b3ff912e_4_k_cu_91aea08a20adam_fp32_accum_bf16EiPK13__nv_bfloat16PS0_PfS4_S3_ffffffff_param_7,
	.param .f32 _ZN36_GLOBAL__N__b3ff912e_4_k_cu_91aea08a20adam_fp32_accum_bf16EiPK13__nv_bfloat16PS0_PfS4_S3_ffffffff_param_8,
	.param .f32 _ZN36_GLOBAL__N__b3ff912e_4_k_cu_91aea08a20adam_fp32_accum_bf16EiPK13__nv_bfloat16PS0_PfS4_S3_ffffffff_param_9,
	.param .f32 _ZN36_GLOBAL__N__b3ff912e_4_k_cu_91aea08a20adam_fp32_accum_bf16EiPK13__nv_bfloat16PS0_PfS4_S3_ffffffff_param_10,
	.param .f32 _ZN36_GLOBAL__N__b3ff912e_4_k_cu_91aea08a20adam_fp32_accum_bf16EiPK13__nv_bfloat16PS0_PfS4_S3_ffffffff_param_11,
	.param .f32 _ZN36_GLOBAL__N__b3ff912e_4_k_cu_91aea08a20adam_fp32_accum_bf16EiPK13__nv_bfloat16PS0_PfS4_S3_ffffffff_param_12,
	.param .f32 _ZN36_GLOBAL__N__b3ff912e_4_k_cu_91aea08a20adam_fp32_accum_bf16EiPK13__nv_bfloat16PS0_PfS4_S3_ffffffff_param_13
)
{
	.reg .pred 	%p<2>;
	.reg .b16 	%rs<5>;
	.reg .b32 	%r<6>;
	.reg .b32 	%f<33>;
	.reg .b64 	%rd<19>;

	ld.param.u32 	%r2, [_ZN36_GLOBAL__N__b3ff912e_4_k_cu_91aea08a20adam_fp32_accum_bf16EiPK13__nv_bfloat16PS0_PfS4_S3_ffffffff_param_0];
	ld.param.u64 	%rd2, [_ZN36_GLOBAL__N__b3ff912e_4_k_cu_91aea08a20adam_fp32_accum_bf16EiPK13__nv_bfloat16PS0_PfS4_S3_ffffffff_param_2];
	ld.param.u64 	%rd3, [_ZN36_GLOBAL__N__b3ff912e_4_k_cu_91aea08a20adam_fp32_accum_bf16EiPK13__nv_bfloat16PS0_PfS4_S3_ffffffff_param_3];
	ld.param.u64 	%rd4, [_ZN36_GLOBAL__N__b3ff912e_4_k_cu_91aea08a20adam_fp32_accum_bf16EiPK13__nv_bfloat16PS0_PfS4_S3_ffffffff_param_4];
	ld.param.u64 	%rd5, [_ZN36_GLOBAL__N__b3ff912e_4_k_cu_91aea08a20adam_fp32_accum_bf16EiPK13__nv_bfloat16PS0_PfS4_S3_ffffffff_param_5];
	ld.param.f32 	%f1, [_ZN36_GLOBAL__N__b3ff912e_4_k_cu_91aea08a20adam_fp32_accum_bf16EiPK13__nv_bfloat16PS0_PfS4_S3_ffffffff_param_6];
	ld.param.f32 	%f2, [_ZN36_GLOBAL__N__b3ff912e_4_k_cu_91aea08a20adam_fp32_accum_bf16EiPK13__nv_bfloat16PS0_PfS4_S3_ffffffff_param_7];
	ld.param.f32 	%f3, [_ZN36_GLOBAL__N__b3ff912e_4_k_cu_91aea08a20adam_fp32_accum_bf16EiPK13__nv_bfloat16PS0_PfS4_S3_ffffffff_param_8];
	ld.param.f32 	%f4, [_ZN36_GLOBAL__N__b3ff912e_4_k_cu_91aea08a20adam_fp32_accum_bf16EiPK13__nv_bfloat16PS0_PfS4_S3_ffffffff_param_9];
	ld.param.f32 	%f5, [_ZN36_GLOBAL__N__b3ff912e_4_k_cu_91aea08a20adam_fp32_accum_bf16EiPK13__nv_bfloat16PS0_PfS4_S3_ffffffff_param_10];
	ld.param.f32 	%f6, [_ZN36_GLOBAL__N__b3ff912e_4_k_cu_91aea08a20adam_fp32_accum_bf16EiPK13__nv_bfloat16PS0_PfS4_S3_ffffffff_param_11];
	ld.param.f32 	%f7, [_ZN36_GLOBAL__N__b3ff912e_4_k_cu_91aea08a20adam_fp32_accum_bf16EiPK13__nv_bfloat16PS0_PfS4_S3_ffffffff_param_12];
	ld.param.f32 	%f8, [_ZN36_GLOBAL__N__b3ff912e_4_k_cu_91aea08a20adam_fp32_accum_bf16EiPK13__nv_bfloat16PS0_PfS4_S3_ffffffff_param_13];
	mov.u32 	%r3, %ctaid.x;
	mov.u32 	%r4, %ntid.x;
	mov.u32 	%r5, %tid.x;
	mad.lo.s32 	%r1, %r3, %r4, %r5;
	setp.ge.s32 	%p1, %r1, %r2;
	@%p1 bra 	$L__BB1_2;
	ld.param.u64 	%rd18, [_ZN36_GLOBAL__N__b3ff912e_4_k_cu_91aea08a20adam_fp32_accum_bf16EiPK13__nv_bfloat16PS0_PfS4_S3_ffffffff_param_1];
	cvta.to.global.u64 	%rd6, %rd18;
	cvta.to.global.u64 	%rd7, %rd2;
	cvta.to.global.u64 	%rd8, %rd3;
	cvta.to.global.u64 	%rd9, %rd4;
	cvta.to.global.u64 	%rd10, %rd5;
	mul.wide.s32 	%rd11, %r1, 2;
	add.s64 	%rd12, %rd6, %rd11;
	ld.global.u16 	%rs1, [%rd12];
	// begin inline asm
	{ cvt.f32.bf16 %f9, %rs1;}

	// end inline asm
	div.rn.f32 	%f13, %f9, %f5;
	add.s64 	%rd13, %rd7, %rd11;
	ld.global.u16 	%rs2, [%rd13];
	// begin inline asm
	{ cvt.f32.bf16 %f10, %rs2;}

	// end inline asm
	mul.f32 	%f14, %f1, %f10;
	mov.f32 	%f15, 0f3F800000;
	sub.f32 	%f16, %f15, %f1;
	fma.rn.f32 	%f12, %f16, %f13, %f14;
	mul.wide.s32 	%rd14, %r1, 4;
	add.s64 	%rd15, %rd8, %rd14;
	ld.global.f32 	%f17, [%rd15];
	mul.f32 	%f18, %f2, %f17;
	sub.f32 	%f19, %f15, %f2;
	mul.f32 	%f20, %f19, %f13;
	fma.rn.f32 	%f21, %f13, %f20, %f18;
	add.s64 	%rd16, %rd9, %rd14;
	ld.global.f32 	%f22, [%rd16];
	mul.f32 	%f23, %f4, %f12;
	div.rn.f32 	%f24, %f23, %f7;
	div.rn.f32 	%f25, %f21, %f8;
	div.rn.f32 	%f26, %f25, %f5;
	sqrt.rn.f32 	%f27, %f26;
	add.f32 	%f28, %f3, %f27;
	div.rn.f32 	%f29, %f24, %f28;
	sub.f32 	%f30, %f22, %f29;
	mul.f32 	%f31, %f4, %f6;
	mul.f32 	%f32, %f31, %f22;
	sub.f32 	%f11, %f30, %f32;
	// begin inline asm
	{  cvt.rn.bf16.f32 %rs3, %f11;}

	// end inline asm
	add.s64 	%rd17, %rd10, %rd11;
	st.global.u16 	[%rd17], %rs3;
	st.global.f32 	[%rd16], %f11;
	st.global.f32 	[%rd15], %f21;
	// begin inline asm
	{  cvt.rn.bf16.f32 %rs4, %f12;}

	// end inline asm
	st.global.u16 	[%rd13], %rs4;
$L__BB1_2:
	ret;

}


// ===== COMPILED SASS (sm_100) =====

	.target	sm_100

	.elftype	@"ET_EXEC"


//--------------------- .note.nv.tkinfo           --------------------------
	.section	.note.nv.tkinfo,"",@"SHT_NOTE"
	.sectionflags	@"SHF_NOTE_NV_TKINFO"
	.tkinfo
        /*0018*/ 	.word	0x00000002
        /*0030*/ 	.string	""
        /*0030*/ 	.string	"ptxas"
        /*0030*/ 	.string	"Cuda compilation tools, release 13.0, V13.0.88"
        /*0030*/ 	.string	"Build cuda_13.0.r13.0/compiler.36424714_0"
        /*0030*/ 	.string	"-arch sm_100 -m 64 "



//--------------------- .note.nv.cuinfo           --------------------------
	.section	.note.nv.cuinfo,"",@"SHT_NOTE"
	.sectionflags	@"SHF_NOTE_NV_CUINFO"
        /*0018*/ 	.short	0x0002
        /*001a*/ 	.short	0x0064
        /*001c*/ 	.short	0x0082
	.zero		2


//--------------------- .nv.info                  --------------------------
	.section	.nv.info,"",@"SHT_CUDA_INFO"
	.align	4


	//----- nvinfo : EIATTR_REGCOUNT
	.align		4
        /*0000*/ 	.byte	0x04, 0x2f
        /*0002*/ 	.short	(.L_1 - .L_0)
	.align		4
.L_0:
        /*0004*/ 	.word	index@(_ZN36_GLOBAL__N__b3ff912e_4_k_cu_91aea08a15adam_fp32_accumEiPK6__halfPS0_PfS4_S3_ffffffff)
        /*0008*/ 	.word	0x00000018


	//----- nvinfo : EIATTR_FRAME_SIZE
	.align		4
.L_1:
        /*000c*/ 	.byte	0x04, 0x11
        /*000e*/ 	.short	(.L_3 - .L_2)
	.align		4
.L_2:
        /*0010*/ 	.word	index@($__internal_3_$__cuda_sm3x_div_rn_noftz_f32_slowpath)
        /*0014*/ 	.word	0x00000000


	//----- nvinfo : EIATTR_FRAME_SIZE
	.align		4
.L_3:
        /*0018*/ 	.byte	0x04, 0x11
        /*001a*/ 	.short	(.L_5 - .L_4)
	.align		4
.L_4:
        /*001c*/ 	.word	index@($__internal_2_$__cuda_sm20_sqrt_rn_f32_slowpath)
        /*0020*/ 	.word	0x00000000


	//----- nvinfo : EIATTR_FRAME_SIZE
	.align		4
.L_5:
        /*0024*/ 	.byte	0x04, 0x11
        /*0026*/ 	.short	(.L_7 - .L_6)
	.align		4
.L_6:
        /*0028*/ 	.word	index@(_ZN36_GLOBAL__N__b3ff912e_4_k_cu_91aea08a15adam_fp32_accumEiPK6__halfPS0_PfS4_S3_ffffffff)
        /*002c*/ 	.word	0x00000000


	//----- nvinfo : EIATTR_REGCOUNT
	.align		4
.L_7:
        /*0030*/ 	.byte	0x04, 0x2f
        /*0032*/ 	.short	(.L_9 - .L_8)
	.align		4
.L_8:
        /*0034*/ 	.word	index@(_ZN36_GLOBAL__N__b3ff912e_4_k_cu_91aea08a20adam_fp32_accum_bf16EiPK13__nv_bfloat16PS0_PfS4_S3_ffffffff)
        /*0038*/ 	.word	0x00000018


	//----- nvinfo : EIATTR_FRAME_SIZE
	.align		4
.L_9:
        /*003c*/ 	.byte	0x04, 0x11
        /*003e*/ 	.short	(.L_11 - .L_10)
	.align		4
.L_10:
        /*0040*/ 	.word	index@($__internal_1_$__cuda_sm3x_div_rn_noftz_f32_slowpath)
        /*0044*/ 	.word	0x00000000


	//----- nvinfo : EIATTR_FRAME_SIZE
	.align		4
.L_11:
        /*0048*/ 	.byte	0x04, 0x11
        /*004a*/ 	.short	(.L_13 - .L_12)
	.align		4
.L_12:
        /*004c*/ 	.word	index@($__internal_0_$__cuda_sm20_sqrt_rn_f32_slowpath)
        /*0050*/ 	.word	0x00000000


	//----- nvinfo : EIATTR_FRAME_SIZE
	.align		4
.L_13:
        /*0054*/ 	.byte	0x04, 0x11
        /*0056*/ 	.short	(.L_15 - .L_14)
	.align		4
.L_14:
        /*0058*/ 	.word	index@(_ZN36_GLOBAL__N__b3ff912e_4_k_cu_91aea08a20adam_fp32_accum_bf16EiPK13__nv_bfloat16PS0_PfS4_S3_ffffffff)
        /*005c*/ 	.word	0x00000000


	//----- nvinfo : EIATTR_MIN_STACK_SIZE
	.align		4
.L_15:
        /*0060*/ 	.byte	0x04, 0x12
        /*0062*/ 	.short	(.L_17 - .L_16)
	.align		4
.L_16:
        /*0064*/ 	.word	index@(_ZN36_GLOBAL__N__b3ff912e_4_k_cu_91aea08a20adam_fp32_accum_bf16EiPK13__nv_bfloat16PS0_PfS4_S3_ffffffff)
        /*0068*/ 	.word	0x00000000


	//----- nvinfo : EIATTR_MIN_STACK_SIZE
	.align		4
.L_17:
        /*006c*/ 	.byte	0x04, 0x12
        /*006e*/ 	.short	(.L_19 - .L_18)
	.align		4
.L_18:
        /*0070*/ 	.word	index@(_ZN36_GLOBAL__N__b3ff912e_4_k_cu_91aea08a15adam_fp32_accumEiPK6__halfPS0_PfS4_S3_ffffffff)
        /*0074*/ 	.word	0x00000000
.L_19:


//--------------------- .nv.compat                --------------------------
	.section	.nv.compat,"",@"SHT_CUDA_COMPAT_INFO"
	.align	4
        /*0000*/ 	.byte	0x02, 0x09, 0x00, 0x00, 0x02, 0x02, 0x01, 0x00, 0x02, 0x05, 0x05, 0x00, 0x03, 0x07, 0x01, 0x01
        /*0010*/ 	.byte	0x02, 0x03, 0x00, 0x00, 0x02, 0x06, 0x01, 0x00, 0x04, 0x0b, 0x08, 0x00, 0x01, 0x00, 0x00, 0x00
        /*0020*/ 	.byte	0x00, 0x00, 0x00, 0x00


//--------------------- .nv.info._ZN36_GLOBAL__N__b3ff912e_4_k_cu_91aea08a20adam_fp32_accum_bf16EiPK13__nv_bfloat16PS0_PfS4_S3_ffffffff --------------------------
	.section	.nv.info._ZN36_GLOBAL__N__b3ff912e_4_k_cu_91aea08a20adam_fp32_accum_bf16EiPK13__nv_bfloat16PS0_PfS4_S3_ffffffff,"",@"SHT_CUDA_INFO"
	.sectionflags	@""
	.align	4


	//----- nvinfo : EIATTR_CUDA_API_VERSION
	.align		4
        /*0000*/ 	.byte	0x04, 0x37
        /*0002*/ 	.short	(.L_21 - .L_20)
.L_20:
        /*0004*/ 	.word	0x00000082


	//----- nvinfo : EIATTR_KPARAM_INFO
	.align		4
.L_21:
        /*0008*/ 	.byte	0x04, 0x17
        /*000a*/ 	.short	(.L_23 - .L_22)
.L_22:
        /*000c*/ 	.word	0x00000000
        /*0010*/ 	.short	0x000d
        /*0012*/ 	.short	0x004c
        /*0014*/ 	.byte	0x00, 0xf0, 0x11, 0x00


	//----- nvinfo : EIATTR_KPARAM_INFO
	.align		4
.L_23:
        /*0018*/ 	.byte	0x04, 0x17
        /*001a*/ 	.short	(.L_25 - .L_24)
.L_24:
        /*001c*/ 	.word	0x00000000
        /*0020*/ 	.short	0x000c
        /*0022*/ 	.short	0x0048
        /*0024*/ 	.byte	0x00, 0xf0, 0x11, 0x00


	//----- nvinfo : EIATTR_KPARAM_INFO
	.align		4
.L_25:
        /*0028*/ 	.byte	0x04, 0x17
        /*002a*/ 	.short	(.L_27 - .L_26)
.L_26:
        /*002c*/ 	.word	0x00000000
        /*0030*/ 	.short	0x000b
        /*0032*/ 	.short	0x0044
        /*0034*/ 	.byte	0x00, 0xf0, 0x11, 0x00


	//----- nvinfo : EIATTR_KPARAM_INFO
	.align		4
.L_27:
        /*0038*/ 	.byte	0x04, 0x17
        /*003a*/ 	.short	(.L_29 - .L_28)
.L_28:
        /*003c*/ 	.word	0x00000000
        /*0040*/ 	.short	0x000a
        /*0042*/ 	.short	0x0040
        /*0044*/ 	.byte	0x00, 0xf0, 0x11, 0x00


	//----- nvinfo : EIATTR_KPARAM_INFO
	.align		4
.L_29:
        /*0048*/ 	.byte	0x04, 0x17
        /*004a*/ 	.short	(.L_31 - .L_30)
.L_30:
        /*004c*/ 	.word	0x00000000
        /*0050*/ 	.short	0x0009
        /*0052*/ 	.short	0x003c
        /*0054*/ 	.byte	0x00, 0xf0, 0x11, 0x00


	//----- nvinfo : EIATTR_KPARAM_INFO
	.align		4
.L_31:
        /*0058*/ 	.byte	0x04, 0x17
        /*005a*/ 	.short	(.L_33 - .L_32)
.L_32:
        /*005c*/ 	.word	0x00000000
        /*0060*/ 	.short	0x0008
        /*0062*/ 	.short	0x0038
        /*0064*/ 	.byte	0x00, 0xf0, 0x11, 0x00


	//----- nvinfo : EIATTR_KPARAM_INFO
	.align		4
.L_33:
        /*0068*/ 	.byte	0x04, 0x17
        /*006a*/ 	.short	(.L_35 - .L_34)
.L_34:
        /*006c*/ 	.word	0x00000000
        /*0070*/ 	.short	0x0007
        /*0072*/ 	.short	0x0034
        /*0074*/ 	.byte	0x00, 0xf0, 0x11, 0x00


	//----- nvinfo : EIATTR_KPARAM_INFO
	.align		4
.L_35:
        /*0078*/ 	.byte	0x04, 0x17
        /*007a*/ 	.short	(.L_37 - .L_36)
.L_36:
        /*007c*/ 	.word	0x00000000
        /*0080*/ 	.short	0x0006
        /*0082*/ 	.short	0x0030
        /*0084*/ 	.byte	0x00, 0xf0, 0x11, 0x00


	//----- nvinfo : EIATTR_KPARAM_INFO
	.align		4
.L_37:
        /*0088*/ 	.byte	0x04, 0x17
        /*008a*/ 	.short	(.L_39 - .L_38)
.L_38:
        /*008c*/ 	.word	0x00000000
        /*0090*/ 	.short	0x0005
        /*0092*/ 	.short	0x0028
        /*0094*/ 	.byte	0x00, 0xf5, 0x21, 0x00


	//----- nvinfo : EIATTR_KPARAM_INFO
	.align		4
.L_39:
        /*0098*/ 	.byte	0x04, 0x17
        /*009a*/ 	.short	(.L_41 - .L_40)
.L_40:
        /*009c*/ 	.word	0x00000000
        /*00a0*/ 	.short	0x0004
        /*00a2*/ 	.short	0x0020
        /*00a4*/ 	.byte	0x00, 0xf5, 0x21, 0x00


	//----- nvinfo : EIATTR_KPARAM_INFO
	.align		4
.L_41:
        /*00a8*/ 	.byte	0x04, 0x17
        /*00aa*/ 	.short	(.L_43 - .L_42)
.L_42:
        /*00ac*/ 	.word	0x00000000
        /*00b0*/ 	.short	0x0003
        /*00b2*/ 	.short	0x0018
        /*00b4*/ 	.byte	0x00, 0xf5, 0x21, 0x00


	//----- nvinfo : EIATTR_KPARAM_INFO
	.align		4
.L_43:
        /*00b8*/ 	.byte	0x04, 0x17
        /*00ba*/ 	.short	(.L_45 - .L_44)
.L_44:
        /*00bc*/ 	.word	0x00000000
        /*00c0*/ 	.short	0x0002
        /*00c2*/ 	.short	0x0010
        /*00c4*/ 	.byte	0x00, 0xf5, 0x21, 0x00


	//----- nvinfo : EIATTR_KPARAM_INFO
	.align		4
.L_45:
        /*00c8*/ 	.byte	0x04, 0x17
        /*00ca*/ 	.short	(.L_47 - .L_46)
.L_46:
        /*00cc*/ 	.word	0x00000000
        /*00d0*/ 	.short	0x0001
        /*00d2*/ 	.short	0x0008
        /*00d4*/ 	.byte	0x00, 0xf5, 0x21, 0x00


	//----- nvinfo : EIATTR_KPARAM_INFO
	.align		4
.L_47:
        /*00d8*/ 	.byte	0x04, 0x17
        /*00da*/ 	.short	(.L_49 - .L_48)
.L_48:
        /*00dc*/ 	.word	0x00000000
        /*00e0*/ 	.short	0x0000
        /*00e2*/ 	.short	0x0000
        /*00e4*/ 	.byte	0x00, 0xf0, 0x11, 0x00


	//----- nvinfo : EIATTR_SPARSE_MMA_MASK
	.align		4
.L_49:
        /*00e8*/ 	.byte	0x03, 0x50
        /*00ea*/ 	.short	0x0000


	//----- nvinfo : EIATTR_MAXREG_COUNT
	.align		4
        /*00ec*/ 	.byte	0x03, 0x1b
        /*00ee*/ 	.short	0x00ff


	//----- nvinfo : EIATTR_MERCURY_ISA_VERSION
	.align		4
        /*00f0*/ 	.byte	0x03, 0x5f
        /*00f2*/ 	.short	0x0101


	//----- nvinfo : EIATTR_VRC_CTA_INIT_COUNT
	.align		4
        /*00f4*/ 	.byte	0x02, 0x4a
	.zero		1
	.zero		1


	//----- nvinfo : EIATTR_EXIT_INSTR_OFFSETS
	.align		4
        /*00f8*/ 	.byte	0x04, 0x1c
        /*00fa*/ 	.short	(.L_51 - .L_50)


	//   ....[0]....
.L_50:
        /*00fc*/ 	.word	0x00000070


	//   ....[1]....
        /*0100*/ 	.word	0x000008f0


	//----- nvinfo : EIATTR_CRS_STACK_SIZE
	.align		4
.L_51:
        /*0104*/ 	.byte	0x04, 0x1e
        /*0106*/ 	.short	(.L_53 - .L_52)
.L_52:
        /*0108*/ 	.word	0x00000000


	//----- nvinfo : EIATTR_CBANK_PARAM_SIZE
	.align		4
.L_53:
        /*010c*/ 	.byte	0x03, 0x19
        /*010e*/ 	.short	0x0050


	//----- nvinfo : EIATTR_PARAM_CBANK
	.align		4
        /*0110*/ 	.byte	0x04, 0x0a
        /*0112*/ 	.short	(.L_55 - .L_54)
	.align		4
.L_54:
        /*0114*/ 	.word	index@(.nv.constant0._ZN36_GLOBAL__N__b3ff912e_4_k_cu_91aea08a20adam_fp32_accum_bf16EiPK13__nv_bfloat16PS0_PfS4_S3_ffffffff)
        /*0118*/ 	.short	0x0380
        /*011a*/ 	.short	0x0050


	//----- nvinfo : EIATTR_SW_WAR
	.align		4
.L_55:
        /*011c*/ 	.byte	0x04, 0x36
        /*011e*/ 	.short	(.L_57 - .L_56)
.L_56:
        /*0120*/ 	.word	0x00000008
.L_57:


//--------------------- .nv.info._ZN36_GLOBAL__N__b3ff912e_4_k_cu_91aea08a15adam_fp32_accumEiPK6__halfPS0_PfS4_S3_ffffffff --------------------------
	.section	.nv.info._ZN36_GLOBAL__N__b3ff912e_4_k_cu_91aea08a15adam_fp32_accumEiPK6__halfPS0_PfS4_S3_ffffffff,"",@"SHT_CUDA_INFO"
	.sectionflags	@""
	.align	4


	//----- nvinfo : EIATTR_CUDA_API_VERSION
	.align		4
        /*0000*/ 	.byte	0x04, 0x37
        /*0002*/ 	.short	(.L_59 - .L_58)
.L_58:
        /*0004*/ 	.word	0x00000082


	//----- nvinfo : EIATTR_KPARAM_INFO
	.align		4
.L_59:
        /*0008*/ 	.byte	0x04, 0x17
        /*000a*/ 	.short	(.L_61 - .L_60)
.L_60:
        /*000c*/ 	.word	0x00000000
        /*0010*/ 	.short	0x000d
        /*0012*/ 	.short	0x004c
        /*0014*/ 	.byte	0x00, 0xf0, 0x11, 0x00


	//----- nvinfo : EIATTR_KPARAM_INFO
	.align		4
.L_61:
        /*0018*/ 	.byte	0x04, 0x17
        /*001a*/ 	.short	(.L_63 - .L_62)
.L_62:
        /*001c*/ 	.word	0x00000000
        /*0020*/ 	.short	0x000c
        /*0022*/ 	.short	0x0048
        /*0024*/ 	.byte	0x00, 0xf0, 0x11, 0x00


	//----- nvinfo : EIATTR_KPARAM_INFO
	.align		4
.L_63:
        /*0028*/ 	.byte	0x04, 0x17
        /*002a*/ 	.short	(.L_65 - .L_64)
.L_64:
        /*002c*/ 	.word	0x00000000
        /*0030*/ 	.short	0x000b
        /*0032*/ 	.short	0x0044
        /*0034*/ 	.byte	0x00, 0xf0, 0x11, 0x00


	//----- nvinfo : EIATTR_KPARAM_INFO
	.align		4
.L_65:
        /*0038*/ 	.byte	0x04, 0x17
        /*003a*/ 	.short	(.L_67 - .L_66)
.L_66:
        /*003c*/ 	.word	0x00000000
        /*0040*/ 	.short	0x000a
        /*0042*/ 	.short	0x0040
        /*0044*/ 	.byte	0x00, 0xf0, 0x11, 0x00


	//----- nvinfo : EIATTR_KPARAM_INFO
	.align		4
.L_67:
        /*0048*/ 	.byte	0x04, 0x17
        /*004a*/ 	.short	(.L_69 - .L_68)
.L_68:
        /*004c*/ 	.word	0x00000000
        /*0050*/ 	.short	0x0009
        /*0052*/ 	.short	0x003c
        /*0054*/ 	.byte	0x00, 0xf0, 0x11, 0x00


	//----- nvinfo : EIATTR_KPARAM_INFO
	.align		4
.L_69:
        /*0058*/ 	.byte	0x04, 0x17
        /*005a*/ 	.short	(.L_71 - .L_70)
.L_70:
        /*005c*/ 	.word	0x00000000
        /*0060*/ 	.short	0x0008
        /*0062*/ 	.short	0x0038
        /*0064*/ 	.byte	0x00, 0xf0, 0x11, 0x00


	//----- nvinfo : EIATTR_KPARAM_INFO
	.align		4
.L_71:
        /*0068*/ 	.byte	0x04, 0x17
        /*006a*/ 	.short	(.L_73 - .L_72)
.L_72:
        /*006c*/ 	.word	0x00000000
        /*0070*/ 	.short	0x0007
        /*0072*/ 	.short	0x0034
        /*0074*/ 	.byte	0x00, 0xf0, 0x11, 0x00


	//----- nvinfo : EIATTR_KPARAM_INFO
	.align		4
.L_73:
        /*0078*/ 	.byte	0x04, 0x17
        /*007a*/ 	.short	(.L_75 - .L_74)
.L_74:
        /*007c*/ 	.word	0x00000000
        /*0080*/ 	.short	0x0006
        /*0082*/ 	.short	0x0030
        /*0084*/ 	.byte	0x00, 0xf0, 0x11, 0x00


	//----- nvinfo : EIATTR_KPARAM_INFO
	.align		4
.L_75:
        /*0088*/ 	.byte	0x04, 0x17
        /*008a*/ 	.short	(.L_77 - .L_76)
.L_76:
        /*008c*/ 	.word	0x00000000
        /*0090*/ 	.short	0x0005
        /*0092*/ 	.short	0x0028
        /*0094*/ 	.byte	0x00, 0xf5, 0x21, 0x00


	//----- nvinfo : EIATTR_KPARAM_INFO
	.align		4
.L_77:
        /*0098*/ 	.byte	0x04, 0x17
        /*009a*/ 	.short	(.L_79 - .L_78)
.L_78:
        /*009c*/ 	.word	0x00000000
        /*00a0*/ 	.short	0x0004
        /*00a2*/ 	.short	0x0020
        /*00a4*/ 	.byte	0x00, 0xf5, 0x21, 0x00


	//----- nvinfo : EIATTR_KPARAM_INFO
	.align		4
.L_79:
        /*00a8*/ 	.byte	0x04, 0x17
        /*00aa*/ 	.short	(.L_81 - .L_80)
.L_80:
        /*00ac*/ 	.word	0x00000000
        /*00b0*/ 	.short	0x0003
        /*00b2*/ 	.short	0x0018
        /*00b4*/ 	.byte	0x00, 0xf5, 0x21, 0x00


	//----- nvinfo : EIATTR_KPARAM_INFO
	.align		4
.L_81:
        /*00b8*/ 	.byte	0x04, 0x17
        /*00ba*/ 	.short	(.L_83 - .L_82)
.L_82:
        /*00bc*/ 	.word	0x00000000
        /*00c0*/ 	.short	0x0002
        /*00c2*/ 	.short	0x0010
        /*00c4*/ 	.byte	0x00, 0xf5, 0x21, 0x00


	//----- nvinfo : EIATTR_KPARAM_INFO
	.align		4
.L_83:
        /*00c8*/ 	.byte	0x04, 0x17
        /*00ca*/ 	.short	(.L_85 - .L_84)
.L_84:
        /*00cc*/ 	.word	0x00000000
        /*00d0*/ 	.short	0x0001
        /*00d2*/ 	.short	0x0008
        /*00d4*/ 	.byte	0x00, 0xf5, 0x21, 0x00


	//----- nvinfo : EIATTR_KPARAM_INFO
	.align		4
.L_85:
        /*00d8*/ 	.byte	0x04, 0x17
        /*00da*/ 	.short	(.L_87 - .L_86)
.L_86:
        /*00dc*/ 	.word	0x00000000
        /*00e0*/ 	.short	0x0000
        /*00e2*/ 	.short	0x0000
        /*00e4*/ 	.byte	0x00, 0xf0, 0x11, 0x00


	//----- nvinfo : EIATTR_SPARSE_MMA_MASK
	.align		4
.L_87:
        /*00e8*/ 	.byte	0x03, 0x50
        /*00ea*/ 	.short	0x0000


	//----- nvinfo : EIATTR_MAXREG_COUNT
	.align		4
        /*00ec*/ 	.byte	0x03, 0x1b
        /*00ee*/ 	.short	0x00ff


	//----- nvinfo : EIATTR_MERCURY_ISA_VERSION
	.align		4
        /*00f0*/ 	.byte	0x03, 0x5f
        /*00f2*/ 	.short	0x0101


	//----- nvinfo : EIATTR_VRC_CTA_INIT_COUNT
	.align		4
        /*00f4*/ 	.byte	0x02, 0x4a
	.zero		1
	.zero		1


	//----- nvinfo : EIATTR_EXIT_INSTR_OFFSETS
	.align		4
        /*00f8*/ 	.byte	0x04, 0x1c
        /*00fa*/ 	.short	(.L_89 - .L_88)


	//   ....[0]....
.L_88:
        /*00fc*/ 	.word	0x00000070


	//   ....[1]....
        /*0100*/ 	.word	0x00000800


	//----- nvinfo : EIATTR_CRS_STACK_SIZE
	.align		4
.L_89:
        /*0104*/ 	.byte	0x04, 0x1e
        /*0106*/ 	.short	(.L_91 - .L_90)
.L_90:
        /*0108*/ 	.word	0x00000000


	//----- nvinfo : EIATTR_CBANK_PARAM_SIZE
	.align		4
.L_91:
        /*010c*/ 	.byte	0x03, 0x19
        /*010e*/ 	.short	0x0050


	//----- nvinfo : EIATTR_PARAM_CBANK
	.align		4
        /*0110*/ 	.byte	0x04, 0x0a
        /*0112*/ 	.short	(.L_93 - .L_92)
	.align		4
.L_92:
        /*0114*/ 	.word	index@(.nv.constant0._ZN36_GLOBAL__N__b3ff912e_4_k_cu_91aea08a15adam_fp32_accumEiPK6__halfPS0_PfS4_S3_ffffffff)
        /*0118*/ 	.short	0x0380
        /*011a*/ 	.short	0x0050


	//----- nvinfo : EIATTR_SW_WAR
	.align		4
.L_93:
        /*011c*/ 	.byte	0x04, 0x36
        /*011e*/ 	.short	(.L_95 - .L_94)
.L_94:
        /*0120*/ 	.word	0x00000008
.L_95:


//--------------------- .nv.callgraph             --------------------------
	.section	.nv.callgraph,"",@"SHT_CUDA_CALLGRAPH"
	.align	4
	.sectionentsize	8
	.align		4
        /*0000*/ 	.word	0x00000000
	.align		4
        /*0004*/ 	.word	0xffffffff
	.align		4
        /*0008*/ 	.word	0x00000000
	.align		4
        /*000c*/ 	.word	0xfffffffe
	.align		4
        /*0010*/ 	.word	0x00000000
	.align		4
        /*0014*/ 	.word	0xfffffffd
	.align		4
        /*0018*/ 	.word	0x00000000
	.align		4
        /*001c*/ 	.word	0xfffffffc


//--------------------- .text._ZN36_GLOBAL__N__b3ff912e_4_k_cu_91aea08a20adam_fp32_accum_bf16EiPK13__nv_bfloat16PS0_PfS4_S3_ffffffff --------------------------
	.section	.text._ZN36_GLOBAL__N__b3ff912e_4_k_cu_91aea08a20adam_fp32_accum_bf16EiPK13__nv_bfloat16PS0_PfS4_S3_ffffffff,"ax",@progbits
	.align	128
.text._ZN36_GLOBAL__N__b3ff912e_4_k_cu_91aea08a20adam_fp32_accum_bf16EiPK13__nv_bfloat16PS0_PfS4_S3_ffffffff:
        .type           _ZN36_GLOBAL__N__b3ff912e_4_k_cu_91aea08a20adam_fp32_accum_bf16EiPK13__nv_bfloat16PS0_PfS4_S3_ffffffff,@function
        .size           _ZN36_GLOBAL__N__b3ff912e_4_k_cu_91aea08a20adam_fp32_accum_bf16EiPK13__nv_bfloat16PS0_PfS4_S3_ffffffff,(.L_x_50 - _ZN36_GLOBAL__N__b3ff912e_4_k_cu_91aea08a20adam_fp32_accum_bf16EiPK13__nv_bfloat16PS0_PfS4_S3_ffffffff)
        .other          _ZN36_GLOBAL__N__b3ff912e_4_k_cu_91aea08a20adam_fp32_accum_bf16EiPK13__nv_bfloat16PS0_PfS4_S3_ffffffff,@"STO_CUDA_ENTRY STV_DEFAULT"
_ZN36_GLOBAL__N__b3ff912e_4_k_cu_91aea08a20adam_fp32_accum_bf16EiPK13__nv_bfloat16PS0_PfS4_S3_ffffffff:
[----:B------:R-:W-:Y:S01]  /*0000*/  LDC R1, c[0x0][0x37c] ;  /* 0x0000df00ff017b82 */ /* 0x000fe20000000800 */
[----:B------:R-:W0:Y:S07]  /*0010*/  S2R R3, SR_TID.X ;  /* 0x0000000000037919 */ /* 0x000e2e0000002100 */
[----:B------:R-:W0:Y:S01]  /*0020*/  S2UR UR4, SR_CTAID.X ;  /* 0x00000000000479c3 */ /* 0x000e220000002500 */
[----:B------:R-:W1:Y:S07]  /*0030*/  LDCU UR5, c[0x0][0x380] ;  /* 0x00007000ff0577ac */ /* 0x000e6e0008000800 */
[----:B------:R-:W0:Y:S02]  /*0040*/  LDC R10, c[0x0][0x360] ;  /* 0x0000d800ff0a7b82 */ /* 0x000e240000000800 */
[----:B0-----:R-:W-:-:S05]  /*0050*/  IMAD R10, R10, UR4, R3 ;  /* 0x000000040a0a7c24 */ /* 0x001fca000f8e0203 */
[----:B-1----:R-:W-:-:S13]  /*0060*/  ISETP.GE.AND P0, PT, R10, UR5, PT ;  /* 0x000000050a007c0c */ /* 0x002fda000bf06270 */
[----:B------:R-:W-:Y:S05]  /*0070*/  @P0 EXIT ;  /* 0x000000000000094d */ /* 0x000fea0003800000 */
[----:B------:R-:W0:Y:S01]  /*0080*/  LDC.64 R2, c[0x0][0x388] ;  /* 0x0000e200ff027b82 */ /* 0x000e220000000a00 */
[----:B------:R-:W1:Y:S07]  /*0090*/  LDCU.64 UR4, c[0x0][0x358] ;  /* 0x00006b00ff0477ac */ /* 0x000e6e0008000a00 */
[----:B------:R-:W2:Y:S01]  /*00a0*/  LDC R7, c[0x0][0x3c0] ;  /* 0x0000f000ff077b82 */ /* 0x000ea20000000800 */
[----:B0-----:R-:W-:-:S05]  /*00b0*/  IMAD.WIDE R2, R10, 0x2, R2 ;  /* 0x000000020a027825 */ /* 0x001fca00078e0202 */
[----:B-1----:R-:W3:Y:S01]  /*00c0*/  LDG.E.U16 R0, desc[UR4][R2.64] ;  /* 0x0000000402007981 */ /* 0x002ee2000c1e1500 */
[----:B------:R-:W-:Y:S01]  /*00d0*/  BSSY.RECONVERGENT B0, `(.L_x_0) ;  /* 0x0000010000007945 */ /* 0x000fe20003800200 */
[----:B--2---:R-:W0:Y:S02]  /*00e0*/  MUFU.RCP R4, R7 ;  /* 0x0000000700047308 */ /* 0x004e240000001000 */
[----:B0-----:R-:W-:-:S04]  /*00f0*/  FFMA R5, R4, -R7, 1 ;  /* 0x3f80000004057423 */ /* 0x001fc80000000807 */
[----:B------:R-:W-:Y:S01]  /*0100*/  FFMA R5, R4, R5, R4 ;  /* 0x0000000504057223 */ /* 0x000fe20000000004 */
[----:B---3--:R-:W-:-:S04]  /*0110*/  SHF.L.U32 R0, R0, 0x10, RZ ;  /* 0x0000001000007819 */ /* 0x008fc800000006ff */
[----:B------:R-:W0:Y:S01]  /*0120*/  FCHK P0, R0, R7 ;  /* 0x0000000700007302 */ /* 0x000e220000000000 */
[----:B------:R-:W-:-:S04]  /*0130*/  FFMA R13, R0, R5, RZ ;  /* 0x00000005000d7223 */ /* 0x000fc800000000ff */
[----:B------:R-:W-:-:S04]  /*0140*/  FFMA R4, R13, -R7, R0 ;  /* 0x800000070d047223 */ /* 0x000fc80000000000 */
[----:B------:R-:W-:Y:S01]  /*0150*/  FFMA R13, R5, R4, R13 ;  /* 0x00000004050d7223 */ /* 0x000fe2000000000d */
[----:B0-----:R-:W-:Y:S06]  /*0160*/  @!P0 BRA `(.L_x_1) ;  /* 0x0000000000188947 */ /* 0x001fec0003800000 */
[----:B------:R-:W0:Y:S01]  /*0170*/  LDCU UR6, c[0x0][0x3c0] ;  /* 0x00007800ff0677ac */ /* 0x000e220008000800 */
[----:B------:R-:W-:Y:S01]  /*0180*/  IMAD.MOV.U32 R2, RZ, RZ, R0 ;  /* 0x000000ffff027224 */ /* 0x000fe200078e0000 */
[----:B------:R-:W-:Y:S02]  /*0190*/  MOV R14, 0x1c0 ;  /* 0x000001c0000e7802 */ /* 0x000fe40000000f00 */
[----:B0-----:R-:W-:-:S07]  /*01a0*/  MOV R3, UR6 ;  /* 0x0000000600037c02 */ /* 0x001fce0008000f00 */
[----:B------:R-:W-:Y:S05]  /*01b0*/  CALL.REL.NOINC `($__internal_1_$__cuda_sm3x_div_rn_noftz_f32_slowpath) ;  /* 0x00000008002c7944 */ /* 0x000fea0003c00000 */
[----:B------:R-:W-:-:S07]  /*01c0*/  IMAD.MOV.U32 R13, RZ, RZ, R2 ;  /* 0x000000ffff0d7224 */ /* 0x000fce00078e0002 */
.L_x_1:
[----:B------:R-:W-:Y:S05]  /*01d0*/  BSYNC.RECONVERGENT B0 ;  /* 0x0000000000007941 */ /* 0x000fea0003800200 */
.L_x_0:
[----:B------:R-:W0:Y:S01]  /*01e0*/  LDC.64 R4, c[0x0][0x390] ;  /* 0x0000e400ff047b82 */ /* 0x000e220000000a00 */
[----:B------:R-:W1:Y:S07]  /*01f0*/  LDCU UR6, c[0x0][0x3bc] ;  /* 0x00007780ff0677ac */ /* 0x000e6e0008000800 */
[----:B------:R-:W2:Y:S08]  /*0200*/  LDC.64 R6, c[0x0][0x398] ;  /* 0x0000e600ff067b82 */ /* 0x000eb00000000a00 */
[----:B------:R-:W3:Y:S01]  /*0210*/  LDC.64 R8, c[0x0][0x3a0] ;  /* 0x0000e800ff087b82 */ /* 0x000ee20000000a00 */
[----:B0-----:R-:W-:-:S07]  /*0220*/  IMAD.WIDE R4, R10, 0x2, R4 ;  /* 0x000000020a047825 */ /* 0x001fce00078e0204 */
[----:B------:R-:W0:Y:S01]  /*0230*/  LDC R19, c[0x0][0x3c8] ;  /* 0x0000f200ff137b82 */ /* 0x000e220000000800 */
[----:B------:R-:W4:Y:S01]  /*0240*/  LDG.E.U16 R0, desc[UR4][R4.64] ;  /* 0x0000000404007981 */ /* 0x000f22000c1e1500 */
[----:B--2---:R-:W-:-:S06]  /*0250*/  IMAD.WIDE R6, R10, 0x4, R6 ;  /* 0x000000040a067825 */ /* 0x004fcc00078e0206 */
[----:B------:R-:W2:Y:S01]  /*0260*/  LDC.64 R2, c[0x0][0x3b0] ;  /* 0x0000ec00ff027b82 */ /* 0x000ea20000000a00 */
[----:B------:R-:W2:Y:S01]  /*0270*/  LDG.E R14, desc[UR4][R6.64] ;  /* 0x00000004060e7981 */ /* 0x000ea2000c1e1900 */
[----:B---3--:R-:W-:-:S05]  /*0280*/  IMAD.WIDE R8, R10, 0x4, R8 ;  /* 0x000000040a087825 */ /* 0x008fca00078e0208 */
[----:B------:R3:W5:Y:S01]  /*0290*/  LDG.E R11, desc[UR4][R8.64] ;  /* 0x00000004080b7981 */ /* 0x000762000c1e1900 */
[----:B------:R-:W-:Y:S01]  /*02a0*/  BSSY.RECONVERGENT B0, `(.L_x_2) ;  /* 0x0000017000007945 */ /* 0x000fe20003800200 */
[----:B0-----:R-:W0:Y:S01]  /*02b0*/  MUFU.RCP R16, R19 ;  /* 0x0000001300107308 */ /* 0x001e220000001000 */
[----:B----4-:R-:W-:-:S05]  /*02c0*/  SHF.L.U32 R15, R0, 0x10, RZ ;  /* 0x00000010000f7819 */ /* 0x010fca00000006ff */
[----:B--2---:R-:W-:Y:S01]  /*02d0*/  FMUL R12, R15, R2 ;  /* 0x000000020f0c7220 */ /* 0x004fe20000400000 */
[----:B------:R-:W-:Y:S01]  /*02e0*/  FADD R15, -R2, 1 ;  /* 0x3f800000020f7421 */ /* 0x000fe20000000100 */
[----:B------:R-:W-:-:S03]  /*02f0*/  FMUL R0, R14, R3 ;  /* 0x000000030e007220 */ /* 0x000fc60000400000 */
[----:B------:R-:W-:Y:S01]  /*0300*/  FFMA R12, R15, R13, R12 ;  /* 0x0000000d0f0c7223 */ /* 0x000fe2000000000c */
[----:B0-----:R-:W-:-:S03]  /*0310*/  FFMA R15, R16, -R19, 1 ;  /* 0x3f800000100f7423 */ /* 0x001fc60000000813 */
[----:B-1----:R-:W-:Y:S01]  /*0320*/  FMUL R2, R12, UR6 ;  /* 0x000000060c027c20 */ /* 0x002fe20008400000 */
[----:B------:R-:W-:Y:S01]  /*0330*/  FFMA R15, R16, R15, R16 ;  /* 0x0000000f100f7223 */ /* 0x000fe20000000010 */
[----:B------:R-:W-:Y:S02]  /*0340*/  FADD R16, -R3, 1 ;  /* 0x3f80000003107421 */ /* 0x000fe40000000100 */
[----:B------:R-:W0:Y:S01]  /*0350*/  FCHK P0, R2, R19 ;  /* 0x0000001302007302 */ /* 0x000e220000000000 */
[----:B------:R-:W-:Y:S01]  /*0360*/  FFMA R17, R2, R15, RZ ;  /* 0x0000000f02117223 */ /* 0x000fe200000000ff */
[----:B------:R-:W-:-:S03]  /*0370*/  FMUL R3, R16, R13 ;  /* 0x0000000d10037220 */ /* 0x000fc60000400000 */
[----:B------:R-:W-:Y:S01]  /*0380*/  FFMA R14, R17, -R19, R2 ;  /* 0x80000013110e7223 */ /* 0x000fe20000000002 */
[----:B------:R-:W-:-:S03]  /*0390*/  FFMA R0, R3, R13, R0 ;  /* 0x0000000d03007223 */ /* 0x000fc60000000000 */
[----:B------:R-:W-:Y:S01]  /*03a0*/  FFMA R13, R15, R14, R17 ;  /* 0x0000000e0f0d7223 */ /* 0x000fe20000000011 */
[----:B0--3--:R-:W-:Y:S06]  /*03b0*/  @!P0 BRA `(.L_x_3) ;  /* 0x0000000000148947 */ /* 0x009fec0003800000 */
[----:B------:R-:W0:Y:S01]  /*03c0*/  LDCU UR6, c[0x0][0x3c8] ;  /* 0x00007900ff0677ac */ /* 0x000e220008000800 */
[----:B------:R-:W-:Y:S01]  /*03d0*/  MOV R14, 0x400 ;  /* 0x00000400000e7802 */ /* 0x000fe20000000f00 */
[----:B0-----:R-:W-:-:S07]  /*03e0*/  IMAD.U32 R3, RZ, RZ, UR6 ;  /* 0x00000006ff037e24 */ /* 0x001fce000f8e00ff */
[----:B-----5:R-:W-:Y:S05]  /*03f0*/  CALL.REL.NOINC `($__internal_1_$__cuda_sm3x_div_rn_noftz_f32_slowpath) ;  /* 0x00000004009c7944 */ /* 0x020fea0003c00000 */
[----:B------:R-:W-:-:S07]  /*0400*/  MOV R13, R2 ;  /* 0x00000002000d7202 */ /* 0x000fce0000000f00 */
.L_x_3:
[----:B------:R-:W-:Y:S05]  /*0410*/  BSYNC.RECONVERGENT B0 ;  /* 0x0000000000007941 */ /* 0x000fea0003800200 */
.L_x_2:
[----:B------:R-:W0:Y:S01]  /*0420*/  LDC R15, c[0x0][0x3cc] ;  /* 0x0000f300ff0f7b82 */ /* 0x000e220000000800 */
[----:B------:R-:W-:Y:S01]  /*0430*/  BSSY.RECONVERGENT B0, `(.L_x_4) ;  /* 0x000000f000007945 */ /* 0x000fe20003800200 */
[----:B0-----:R-:W0:Y:S08]  /*0440*/  MUFU.RCP R2, R15 ;  /* 0x0000000f00027308 */ /* 0x001e300000001000 */
[----:B------:R-:W1:Y:S01]  /*0450*/  FCHK P0, R0, R15 ;  /* 0x0000000f00007302 */ /* 0x000e620000000000 */
[----:B0-----:R-:W-:-:S04]  /*0460*/  FFMA R3, R2, -R15, 1 ;  /* 0x3f80000002037423 */ /* 0x001fc8000000080f */
[----:B------:R-:W-:-:S04]  /*0470*/  FFMA R3, R2, R3, R2 ;  /* 0x0000000302037223 */ /* 0x000fc80000000002 */
[----:B------:R-:W-:-:S04]  /*0480*/  FFMA R2, R0, R3, RZ ;  /* 0x0000000300027223 */ /* 0x000fc800000000ff */
[----:B------:R-:W-:-:S04]  /*0490*/  FFMA R14, R2, -R15, R0 ;  /* 0x8000000f020e7223 */ /* 0x000fc80000000000 */
[----:B------:R-:W-:Y:S01]  /*04a0*/  FFMA R3, R3, R14, R2 ;  /* 0x0000000e03037223 */ /* 0x000fe20000000002 */
[----:B-1----:R-:W-:Y:S06]  /*04b0*/  @!P0 BRA `(.L_x_5) ;  /* 0x0000000000188947 */ /* 0x002fec0003800000 */
[----:B------:R-:W0:Y:S01]  /*04c0*/  LDCU UR6, c[0x0][0x3cc] ;  /* 0x00007980ff0677ac */ /* 0x000e220008000800 */
[----:B------:R-:W-:Y:S01]  /*04d0*/  IMAD.MOV.U32 R2, RZ, RZ, R0 ;  /* 0x000000ffff027224 */ /* 0x000fe200078e0000 */
[----:B------:R-:W-:Y:S02]  /*04e0*/  MOV R14, 0x510 ;  /* 0x00000510000e7802 */ /* 0x000fe40000000f00 */
[----:B0-----:R-:W-:-:S07]  /*04f0*/  MOV R3, UR6 ;  /* 0x0000000600037c02 */ /* 0x001fce0008000f00 */
[----:B-----5:R-:W-:Y:S05]  /*0500*/  CALL.REL.NOINC `($__internal_1_$__cuda_sm3x_div_rn_noftz_f32_slowpath) ;  /* 0x0000000400587944 */ /* 0x020fea0003c00000 */
[----:B------:R-:W-:-:S07]  /*0510*/  IMAD.MOV.U32 R3, RZ, RZ, R2 ;  /* 0x000000ffff037224 */ /* 0x000fce00078e0002 */
.L_x_5:
[----:B------:R-:W-:Y:S05]  /*0520*/  BSYNC.RECONVERGENT B0 ;  /* 0x0000000000007941 */ /* 0x000fea0003800200 */
.L_x_4:
        /* <DEDUP_REMOVED lines=11> */
[----:B------:R-:W-:Y:S02]  /*05e0*/  MOV R2, R3 ;  /* 0x0000000300027202 */ /* 0x000fe40000000f00 */
[----:B------:R-:W-:Y:S01]  /*05f0*/  MOV R14, 0x620 ;  /* 0x00000620000e7802 */ /* 0x000fe20000000f00 */
[----:B0-----:R-:W-:-:S07]  /*0600*/  IMAD.U32 R3, RZ, RZ, UR6 ;  /* 0x00000006ff037e24 */ /* 0x001fce000f8e00ff */
[----:B-----5:R-:W-:Y:S05]  /*0610*/  CALL.REL.NOINC `($__internal_1_$__cuda_sm3x_div_rn_noftz_f32_slowpath) ;  /* 0x0000000400147944 */ /* 0x020fea0003c00000 */
.L_x_7:
[----:B------:R-:W-:Y:S05]  /*0620*/  BSYNC.RECONVERGENT B0 ;  /* 0x0000000000007941 */ /* 0x000fea0003800200 */
.L_x_6:
[----:B------:R-:W-:Y:S01]  /*0630*/  IADD3 R3, PT, PT, R2, -0xd000000, RZ ;  /* 0xf300000002037810 */ /* 0x000fe20007ffe0ff */
[----:B------:R0:W1:Y:S01]  /*0640*/  MUFU.RSQ R15, R2 ;  /* 0x00000002000f7308 */ /* 0x0000620000001400 */
[----:B------:R-:W-:Y:S02]  /*0650*/  BSSY.RECONVERGENT B0, `(.L_x_8) ;  /* 0x000000b000007945 */ /* 0x000fe40003800200 */
[----:B------:R-:W-:-:S13]  /*0660*/  ISETP.GT.U32.AND P0, PT, R3, 0x727fffff, PT ;  /* 0x727fffff0300780c */ /* 0x000fda0003f04070 */
[----:B0-----:R-:W-:Y:S05]  /*0670*/  @!P0 BRA `(.L_x_9) ;  /* 0x0000000000108947 */ /* 0x001fea0003800000 */
[----:B------:R-:W-:-:S07]  /*0680*/  MOV R18, 0x6a0 ;  /* 0x000006a000127802 */ /* 0x000fce0000000f00 */
[----:B-1---5:R-:W-:Y:S05]  /*0690*/  CALL.REL.NOINC `($__internal_0_$__cuda_sm20_sqrt_rn_f32_slowpath) ;  /* 0x0000000000987944 */ /* 0x022fea0003c00000 */
[----:B------:R-:W-:Y:S01]  /*06a0*/  IMAD.MOV.U32 R2, RZ, RZ, R14 ;  /* 0x000000ffff027224 */ /* 0x000fe200078e000e */
[----:B------:R-:W-:Y:S06]  /*06b0*/  BRA `(.L_x_10) ;  /* 0x0000000000107947 */ /* 0x000fec0003800000 */
.L_x_9:
[C---:B-1----:R-:W-:Y:S01]  /*06c0*/  FMUL.FTZ R3, R15.reuse, R2 ;  /* 0x000000020f037220 */ /* 0x042fe20000410000 */
[----:B------:R-:W-:-:S03]  /*06d0*/  FMUL.FTZ R14, R15, 0.5 ;  /* 0x3f0000000f0e7820 */ /* 0x000fc60000410000 */
[----:B------:R-:W-:-:S04]  /*06e0*/  FFMA R2, -R3, R3, R2 ;  /* 0x0000000303027223 */ /* 0x000fc80000000102 */
[----:B------:R-:W-:-:S07]  /*06f0*/  FFMA R2, R2, R14, R3 ;  /* 0x0000000e02027223 */ /* 0x000fce0000000003 */
.L_x_10:
[----:B------:R-:W-:Y:S05]  /*0700*/  BSYNC.RECONVERGENT B0 ;  /* 0x0000000000007941 */ /* 0x000fea0003800200 */
.L_x_8:
[----:B------:R-:W0:Y:S01]  /*0710*/  LDCU UR6, c[0x0][0x3b8] ;  /* 0x00007700ff0677ac */ /* 0x000e220008000800 */
[----:B------:R-:W-:Y:S01]  /*0720*/  BSSY.RECONVERGENT B0, `(.L_x_11) ;  /* 0x000000f000007945 */ /* 0x000fe20003800200 */
[----:B0-----:R-:W-:-:S04]  /*0730*/  FADD R16, R2, UR6 ;  /* 0x0000000602107e21 */ /* 0x001fc80008000000 */
[----:B------:R-:W0:Y:S08]  /*0740*/  MUFU.RCP R2, R16 ;  /* 0x0000001000027308 */ /* 0x000e300000001000 */
[----:B------:R-:W1:Y:S01]  /*0750*/  FCHK P0, R13, R16 ;  /* 0x000000100d007302 */ /* 0x000e620000000000 */
[----:B0-----:R-:W-:-:S04]  /*0760*/  FFMA R3, -R16, R2, 1 ;  /* 0x3f80000010037423 */ /* 0x001fc80000000102 */
[----:B------:R-:W-:-:S04]  /*0770*/  FFMA R2, R2, R3, R2 ;  /* 0x0000000302027223 */ /* 0x000fc80000000002 */
[----:B------:R-:W-:-:S04]  /*0780*/  FFMA R3, R2, R13, RZ ;  /* 0x0000000d02037223 */ /* 0x000fc800000000ff */
[----:B------:R-:W-:-:S04]  /*0790*/  FFMA R14, -R16, R3, R13 ;  /* 0x00000003100e7223 */ /* 0x000fc8000000010d */
[----:B------:R-:W-:Y:S01]  /*07a0*/  FFMA R14, R2, R14, R3 ;  /* 0x0000000e020e7223 */ /* 0x000fe20000000003 */
[----:B-1----:R-:W-:Y:S06]  /*07b0*/  @!P0 BRA `(.L_x_12) ;  /* 0x0000000000148947 */ /* 0x002fec0003800000 */
[----:B------:R-:W-:Y:S01]  /*07c0*/  MOV R2, R13 ;  /* 0x0000000d00027202 */ /* 0x000fe20000000f00 */
[----:B------:R-:W-:Y:S01]  /*07d0*/  IMAD.MOV.U32 R3, RZ, RZ, R16 ;  /* 0x000000ffff037224 */ /* 0x000fe200078e0010 */
[----:B------:R-:W-:-:S07]  /*07e0*/  MOV R14, 0x800 ;  /* 0x00000800000e7802 */ /* 0x000fce0000000f00 */
[----:B-----5:R-:W-:Y:S05]  /*07f0*/  CALL.REL.NOINC `($__internal_1_$__cuda_sm3x_div_rn_noftz_f32_slowpath) ;  /* 0x00000000009c7944 */ /* 0x020fea0003c00000 */
[----:B------:R-:W-:-:S07]  /*0800*/  MOV R14, R2 ;  /* 0x00000002000e7202 */ /* 0x000fce0000000f00 */
.L_x_12:
[----:B------:R-:W-:Y:S05]  /*0810*/  BSYNC.RECONVERGENT B0 ;  /* 0x0000000000007941 */ /* 0x000fea0003800200 */
.L_x_11:
[----:B------:R-:W0:Y:S01]  /*0820*/  LDC R13, c[0x0][0x3c4] ;  /* 0x0000f100ff0d7b82 */ /* 0x000e220000000800 */
[----:B------:R-:W0:Y:S01]  /*0830*/  LDCU UR6, c[0x0][0x3bc] ;  /* 0x00007780ff0677ac */ /* 0x000e220008000800 */
[----:B-----5:R-:W-:-:S06]  /*0840*/  FADD R14, R11, -R14 ;  /* 0x8000000e0b0e7221 */ /* 0x020fcc0000000000 */
[----:B------:R-:W1:Y:S01]  /*0850*/  LDC.64 R2, c[0x0][0x3a8] ;  /* 0x0000ea00ff027b82 */ /* 0x000e620000000a00 */
[----:B0-----:R-:W-:-:S04]  /*0860*/  FMUL R13, R13, UR6 ;  /* 0x000000060d0d7c20 */ /* 0x001fc80008400000 */
[----:B------:R-:W-:Y:S01]  /*0870*/  FFMA R13, R11, -R13, R14 ;  /* 0x8000000d0b0d7223 */ /* 0x000fe2000000000e */
[----:B-1----:R-:W-:-:S04]  /*0880*/  IMAD.WIDE R10, R10, 0x2, R2 ;  /* 0x000000020a0a7825 */ /* 0x002fc800078e0202 */
[----:B------:R-:W-:-:S04]  /*0890*/  F2FP.BF16.F32.PACK_AB R12, R12, R13 ;  /* 0x0000000d0c0c723e */ /* 0x000fc800000010ff */
[----:B------:R-:W-:Y:S01]  /*08a0*/  PRMT R2, R12, 0x7632, R2 ;  /* 0x000076320c027816 */ /* 0x000fe20000000002 */
[----:B------:R-:W-:Y:S04]  /*08b0*/  STG.E.U16 desc[UR4][R10.64], R12 ;  /* 0x0000000c0a007986 */ /* 0x000fe8000c101504 */
[----:B------:R-:W-:Y:S04]  /*08c0*/  STG.E desc[UR4][R8.64], R13 ;  /* 0x0000000d08007986 */ /* 0x000fe8000c101904 */
[----:B------:R-:W-:Y:S04]  /*08d0*/  STG.E desc[UR4][R6.64], R0 ;  /* 0x0000000006007986 */ /* 0x000fe8000c101904 */
[----:B------:R-:W-:Y:S01]  /*08e0*/  STG.E.U16 desc[UR4][R4.64], R2 ;  /* 0x0000000204007986 */ /* 0x000fe2000c101504 */
[----:B------:R-:W-:Y:S05]  /*08f0*/  EXIT ;  /* 0x000000000000794d */ /* 0x000fea0003800000 */
        .weak           $__internal_0_$__cuda_sm20_sqrt_rn_f32_slowpath
        .type           $__internal_0_$__cuda_sm20_sqrt_rn_f32_slowpath,@function
        .size           $__internal_0_$__cuda_sm20_sqrt_rn_f32_slowpath,($__internal_1_$__cuda_sm3x_div_rn_noftz_f32_slowpath - $__internal_0_$__cuda_sm20_sqrt_rn_f32_slowpath)
$__internal_0_$__cuda_sm20_sqrt_rn_f32_slowpath:
[----:B------:R-:W-:-:S13]  /*0900*/  LOP3.LUT P0, RZ, R2, 0x7fffffff, RZ, 0xc0, !PT ;  /* 0x7fffffff02ff7812 */ /* 0x000fda000780c0ff */
[----:B------:R-:W-:Y:S01]  /*0910*/  @!P0 MOV R3, R2 ;  /* 0x0000000200038202 */ /* 0x000fe20000000f00 */
[----:B------:R-:W-:Y:S06]  /*0920*/  @!P0 BRA `(.L_x_13) ;  /* 0x0000000000408947 */ /* 0x000fec0003800000 */
[----:B------:R-:W-:-:S13]  /*0930*/  FSETP.GEU.FTZ.AND P0, PT, R2, RZ, PT ;  /* 0x000000ff0200720b */ /* 0x000fda0003f1e000 */
[----:B------:R-:W-:Y:S01]  /*0940*/  @!P0 IMAD.MOV.U32 R3, RZ, RZ, 0x7fffffff ;  /* 0x7fffffffff038424 */ /* 0x000fe200078e00ff */
[----:B------:R-:W-:Y:S06]  /*0950*/  @!P0 BRA `(.L_x_13) ;  /* 0x0000000000348947 */ /* 0x000fec0003800000 */
[----:B------:R-:W-:-:S13]  /*0960*/  FSETP.GTU.FTZ.AND P0, PT, |R2|, +INF , PT ;  /* 0x7f8000000200780b */ /* 0x000fda0003f1c200 */
[----:B------:R-:W-:Y:S01]  /*0970*/  @P0 FADD.FTZ R3, R2, 1 ;  /* 0x3f80000002030421 */ /* 0x000fe20000010000 */
[----:B------:R-:W-:Y:S06]  /*0980*/  @P0 BRA `(.L_x_13) ;  /* 0x0000000000280947 */ /* 0x000fec0003800000 */
[----:B------:R-:W-:-:S13]  /*0990*/  FSETP.NEU.FTZ.AND P0, PT, |R2|, +INF , PT ;  /* 0x7f8000000200780b */ /* 0x000fda0003f1d200 */
[----:B------:R-:W-:-:S04]  /*09a0*/  @P0 FFMA R14, R2, 1.84467440737095516160e+19, RZ ;  /* 0x5f800000020e0823 */ /* 0x000fc800000000ff */
[----:B------:R-:W0:Y:S02]  /*09b0*/  @P0 MUFU.RSQ R3, R14 ;  /* 0x0000000e00030308 */ /* 0x000e240000001400 */
[----:B0-----:R-:W-:Y:S01]  /*09c0*/  @P0 FMUL.FTZ R15, R14, R3 ;  /* 0x000000030e0f0220 */ /* 0x001fe20000410000 */
[----:B------:R-:W-:Y:S01]  /*09d0*/  @P0 FMUL.FTZ R17, R3, 0.5 ;  /* 0x3f00000003110820 */ /* 0x000fe20000410000 */
[----:B------:R-:W-:Y:S02]  /*09e0*/  @!P0 MOV R3, R2 ;  /* 0x0000000200038202 */ /* 0x000fe40000000f00 */
[----:B------:R-:W-:-:S04]  /*09f0*/  @P0 FADD.FTZ R16, -R15, -RZ ;  /* 0x800000ff0f100221 */ /* 0x000fc80000010100 */
[----:B------:R-:W-:-:S04]  /*0a00*/  @P0 FFMA R16, R15, R16, R14 ;  /* 0x000000100f100223 */ /* 0x000fc8000000000e */
[----:B------:R-:W-:-:S04]  /*0a10*/  @P0 FFMA R16, R16, R17, R15 ;  /* 0x0000001110100223 */ /* 0x000fc8000000000f */
[----:B------:R-:W-:-:S07]  /*0a20*/  @P0 FMUL.FTZ R3, R16, 2.3283064365386962891e-10 ;  /* 0x2f80000010030820 */ /* 0x000fce0000410000 */
.L_x_13:
[----:B------:R-:W-:Y:S01]  /*0a30*/  MOV R14, R3 ;  /* 0x00000003000e7202 */ /* 0x000fe20000000f00 */
[----:B------:R-:W-:Y:S02]  /*0a40*/  HFMA2 R3, -RZ, RZ, 0, 0 ;  /* 0x00000000ff037431 */ /* 0x000fe400000001ff */
[----:B------:R-:W-:-:S04]  /*0a50*/  IMAD.MOV.U32 R2, RZ, RZ, R18 ;  /* 0x000000ffff027224 */ /* 0x000fc800078e0012 */
[----:B------:R-:W-:Y:S05]  /*0a60*/  RET.REL.NODEC R2 `(_ZN36_GLOBAL__N__b3ff912e_4_k_cu_91aea08a20adam_fp32_accum_bf16EiPK13__nv_bfloat16PS0_PfS4_S3_ffffffff) ;  /* 0xfffffff402647950 */ /* 0x000fea0003c3ffff */
        .weak           $__internal_1_$__cuda_sm3x_div_rn_noftz_f32_slowpath
        .type           $__internal_1_$__cuda_sm3x_div_rn_noftz_f32_slowpath,@function
        .size           $__internal_1_$__cuda_sm3x_div_rn_noftz_f32_slowpath,(.L_x_50 - $__internal_1_$__cuda_sm3x_div_rn_noftz_f32_slowpath)
$__internal_1_$__cuda_sm3x_div_rn_noftz_f32_slowpath:
[----:B------:R-:W-:Y:S01]  /*0a70*/  SHF.R.U32.HI R15, RZ, 0x17, R3 ;  /* 0x00000017ff0f7819 */ /* 0x000fe20000011603 */
[----:B------:R-:W-:Y:S01]  /*0a80*/  BSSY.RECONVERGENT B1, `(.L_x_14) ;  /* 0x0000062000017945 */ /* 0x000fe20003800200 */
[----:B------:R-:W-:Y:S02]  /*0a90*/  SHF.R.U32.HI R16, RZ, 0x17, R2 ;  /* 0x00000017ff107819 */ /* 0x000fe40000011602 */
[----:B------:R-:W-:Y:S02]  /*0aa0*/  LOP3.LUT R15, R15, 0xff, RZ, 0xc0, !PT ;  /* 0x000000ff0f0f7812 */ /* 0x000fe400078ec0ff */
[----:B------:R-:W-:Y:S02]  /*0ab0*/  LOP3.LUT R17, R16, 0xff, RZ, 0xc0, !PT ;  /* 0x000000ff10117812 */ /* 0x000fe400078ec0ff */
[----:B------:R-:W-:-:S03]  /*0ac0*/  IADD3 R19, PT, PT, R15, -0x1, RZ ;  /* 0xffffffff0f137810 */ /* 0x000fc60007ffe0ff */
[----:B------:R-:W-:Y:S01]  /*0ad0*/  VIADD R18, R17, 0xffffffff ;  /* 0xffffffff11127836 */ /* 0x000fe20000000000 */
[----:B------:R-:W-:-:S04]  /*0ae0*/  ISETP.GT.U32.AND P0, PT, R19, 0xfd, PT ;  /* 0x000000fd1300780c */ /* 0x000fc80003f04070 */
[----:B------:R-:W-:-:S13]  /*0af0*/  ISETP.GT.U32.OR P0, PT, R18, 0xfd, P0 ;  /* 0x000000fd1200780c */ /* 0x000fda0000704470 */
[----:B------:R-:W-:Y:S01]  /*0b00*/  @!P0 MOV R16, RZ ;  /* 0x000000ff00108202 */ /* 0x000fe20000000f00 */
[----:B------:R-:W-:Y:S06]  /*0b10*/  @!P0 BRA `(.L_x_15) ;  /* 0x00000000005c8947 */ /* 0x000fec0003800000 */
[----:B------:R-:W-:Y:S02]  /*0b20*/  FSETP.GTU.FTZ.AND P0, PT, |R2|, +INF , PT ;  /* 0x7f8000000200780b */ /* 0x000fe40003f1c200 */
[----:B------:R-:W-:-:S04]  /*0b30*/  FSETP.GTU.FTZ.AND P1, PT, |R3|, +INF , PT ;  /* 0x7f8000000300780b */ /* 0x000fc80003f3c200 */
[----:B------:R-:W-:-:S13]  /*0b40*/  PLOP3.LUT P0, PT, P0, P1, PT, 0xf8, 0x8f ;  /* 0x00000000008f781c */ /* 0x000fda0000703f70 */
[----:B------:R-:W-:Y:S05]  /*0b50*/  @P0 BRA `(.L_x_16) ;  /* 0x00000004004c0947 */ /* 0x000fea0003800000 */
[----:B------:R-:W-:-:S13]  /*0b60*/  LOP3.LUT P0, RZ, R3, 0x7fffffff, R2, 0xc8, !PT ;  /* 0x7fffffff03ff7812 */ /* 0x000fda000780c802 */
[----:B------:R-:W-:Y:S05]  /*0b70*/  @!P0 BRA `(.L_x_17) ;  /* 0x00000004003c8947 */ /* 0x000fea0003800000 */
[C---:B------:R-:W-:Y:S02]  /*0b80*/  FSETP.NEU.FTZ.AND P2, PT, |R2|.reuse, +INF , PT ;  /* 0x7f8000000200780b */ /* 0x040fe40003f5d200 */
[----:B------:R-:W-:Y:S02]  /*0b90*/  FSETP.NEU.FTZ.AND P1, PT, |R3|, +INF , PT ;  /* 0x7f8000000300780b */ /* 0x000fe40003f3d200 */
[----:B------:R-:W-:-:S11]  /*0ba0*/  FSETP.NEU.FTZ.AND P0, PT, |R2|, +INF , PT ;  /* 0x7f8000000200780b */ /* 0x000fd60003f1d200 */
[----:B------:R-:W-:Y:S05]  /*0bb0*/  @!P1 BRA !P2, `(.L_x_17) ;  /* 0x00000004002c9947 */ /* 0x000fea0005000000 */
[----:B------:R-:W-:-:S04]  /*0bc0*/  LOP3.LUT P2, RZ, R2, 0x7fffffff, RZ, 0xc0, !PT ;  /* 0x7fffffff02ff7812 */ /* 0x000fc8000784c0ff */
[----:B------:R-:W-:-:S13]  /*0bd0*/  PLOP3.LUT P1, PT, P1, P2, PT, 0x2f, 0xf2 ;  /* 0x0000000000f2781c */ /* 0x000fda0000f24577 */
[----:B------:R-:W-:Y:S05]  /*0be0*/  @P1 BRA `(.L_x_18) ;  /* 0x0000000400181947 */ /* 0x000fea0003800000 */
[----:B------:R-:W-:-:S04]  /*0bf0*/  LOP3.LUT P1, RZ, R3, 0x7fffffff, RZ, 0xc0, !PT ;  /* 0x7fffffff03ff7812 */ /* 0x000fc8000782c0ff */
[----:B------:R-:W-:-:S13]  /*0c00*/  PLOP3.LUT P0, PT, P0, P1, PT, 0x2f, 0xf2 ;  /* 0x0000000000f2781c */ /* 0x000fda0000702577 */
[----:B------:R-:W-:Y:S05]  /*0c10*/  @P0 BRA `(.L_x_19) ;  /* 0x0000000400000947 */ /* 0x000fea0003800000 */
[----:B------:R-:W-:Y:S02]  /*0c20*/  ISETP.GE.AND P0, PT, R18, RZ, PT ;  /* 0x000000ff1200720c */ /* 0x000fe40003f06270 */
[----:B------:R-:W-:-:S11]  /*0c30*/  ISETP.GE.AND P1, PT, R19, RZ, PT ;  /* 0x000000ff1300720c */ /* 0x000fd60003f26270 */
[----:B------:R-:W-:Y:S01]  /*0c40*/  @P0 MOV R16, RZ ;  /* 0x000000ff00100202 */ /* 0x000fe20000000f00 */
[----:B------:R-:W-:Y:S02]  /*0c50*/  @!P0 IMAD.MOV.U32 R16, RZ, RZ, -0x40 ;  /* 0xffffffc0ff108424 */ /* 0x000fe400078e00ff */
[----:B------:R-:W-:Y:S01]  /*0c60*/  @!P0 FFMA R2, R2, 1.84467440737095516160e+19, RZ ;  /* 0x5f80000002028823 */ /* 0x000fe200000000ff */
[----:B------:R-:W-:Y:S02]  /*0c70*/  @!P1 FFMA R3, R3, 1.84467440737095516160e+19, RZ ;  /* 0x5f80000003039823 */ /* 0x000fe400000000ff */
[----:B------:R-:W-:-:S07]  /*0c80*/  @!P1 IADD3 R16, PT, PT, R16, 0x40, RZ ;  /* 0x0000004010109810 */ /* 0x000fce0007ffe0ff */
.L_x_15:
[----:B------:R-:W-:Y:S01]  /*0c90*/  LEA R18, R15, 0xc0800000, 0x17 ;  /* 0xc08000000f127811 */ /* 0x000fe200078eb8ff */
[----:B------:R-:W-:Y:S01]  /*0ca0*/  VIADD R17, R17, 0xffffff81 ;  /* 0xffffff8111117836 */ /* 0x000fe20000000000 */
[----:B------:R-:W-:Y:S02]  /*0cb0*/  BSSY.RECONVERGENT B2, `(.L_x_20) ;  /* 0x0000035000027945 */ /* 0x000fe40003800200 */
[----:B------:R-:W-:Y:S01]  /*0cc0*/  IADD3 R19, PT, PT, -R18, R3, RZ ;  /* 0x0000000312137210 */ /* 0x000fe20007ffe1ff */
[C---:B------:R-:W-:Y:S01]  /*0cd0*/  IMAD R2, R17.reuse, -0x800000, R2 ;  /* 0xff80000011027824 */ /* 0x040fe200078e0202 */
[----:B------:R-:W-:Y:S02]  /*0ce0*/  IADD3 R17, PT, PT, R17, 0x7f, -R15 ;  /* 0x0000007f11117810 */ /* 0x000fe40007ffe80f */
[----:B------:R-:W0:Y:S01]  /*0cf0*/  MUFU.RCP R3, R19 ;  /* 0x0000001300037308 */ /* 0x000e220000001000 */
[----:B------:R-:W-:Y:S01]  /*0d00*/  FADD.FTZ R21, -R19, -RZ ;  /* 0x800000ff13157221 */ /* 0x000fe20000010100 */
[----:B------:R-:W-:-:S03]  /*0d10*/  IADD3 R17, PT, PT, R17, R16, RZ ;  /* 0x0000001011117210 */ /* 0x000fc60007ffe0ff */
[----:B0-----:R-:W-:-:S04]  /*0d20*/  FFMA R18, R3, R21, 1 ;  /* 0x3f80000003127423 */ /* 0x001fc80000000015 */
[----:B------:R-:W-:-:S04]  /*0d30*/  FFMA R3, R3, R18, R3 ;  /* 0x0000001203037223 */ /* 0x000fc80000000003 */
[----:B------:R-:W-:-:S04]  /*0d40*/  FFMA R18, R2, R3, RZ ;  /* 0x0000000302127223 */ /* 0x000fc800000000ff */
[----:B------:R-:W-:-:S04]  /*0d50*/  FFMA R20, R21, R18, R2 ;  /* 0x0000001215147223 */ /* 0x000fc80000000002 */
[----:B------:R-:W-:-:S04]  /*0d60*/  FFMA R18, R3, R20, R18 ;  /* 0x0000001403127223 */ /* 0x000fc80000000012 */
[----:B------:R-:W-:-:S04]  /*0d70*/  FFMA R21, R21, R18, R2 ;  /* 0x0000001215157223 */ /* 0x000fc80000000002 */
[----:B------:R-:W-:-:S05]  /*0d80*/  FFMA R2, R3, R21, R18 ;  /* 0x0000001503027223 */ /* 0x000fca0000000012 */
[----:B------:R-:W-:-:S04]  /*0d90*/  SHF.R.U32.HI R15, RZ, 0x17, R2 ;  /* 0x00000017ff0f7819 */ /* 0x000fc80000011602 */
[----:B------:R-:W-:-:S04]  /*0da0*/  LOP3.LUT R15, R15, 0xff, RZ, 0xc0, !PT ;  /* 0x000000ff0f0f7812 */ /* 0x000fc800078ec0ff */
[----:B------:R-:W-:-:S05]  /*0db0*/  IADD3 R19, PT, PT, R15, R17, RZ ;  /* 0x000000110f137210 */ /* 0x000fca0007ffe0ff */
[----:B------:R-:W-:-:S05]  /*0dc0*/  VIADD R15, R19, 0xffffffff ;  /* 0xffffffff130f7836 */ /* 0x000fca0000000000 */
[----:B------:R-:W-:-:S13]  /*0dd0*/  ISETP.GE.U32.AND P0, PT, R15, 0xfe, PT ;  /* 0x000000fe0f00780c */ /* 0x000fda0003f06070 */
[----:B------:R-:W-:Y:S05]  /*0de0*/  @!P0 BRA `(.L_x_21) ;  /* 0x0000000000808947 */ /* 0x000fea0003800000 */
[----:B------:R-:W-:-:S13]  /*0df0*/  ISETP.GT.AND P0, PT, R19, 0xfe, PT ;  /* 0x000000fe1300780c */ /* 0x000fda0003f04270 */
[----:B------:R-:W-:Y:S05]  /*0e00*/  @P0 BRA `(.L_x_22) ;  /* 0x00000000006c0947 */ /* 0x000fea0003800000 */
[----:B------:R-:W-:-:S13]  /*0e10*/  ISETP.GE.AND P0, PT, R19, 0x1, PT ;  /* 0x000000011300780c */ /* 0x000fda0003f06270 */
[----:B------:R-:W-:Y:S05]  /*0e20*/  @P0 BRA `(.L_x_23) ;  /* 0x0000000000740947 */ /* 0x000fea0003800000 */
[----:B------:R-:W-:Y:S02]  /*0e30*/  ISETP.GE.AND P0, PT, R19, -0x18, PT ;  /* 0xffffffe81300780c */ /* 0x000fe40003f06270 */
[----:B------:R-:W-:-:S11]  /*0e40*/  LOP3.LUT R2, R2, 0x80000000, RZ, 0xc0, !PT ;  /* 0x8000000002027812 */ /* 0x000fd600078ec0ff */
[----:B------:R-:W-:Y:S05]  /*0e50*/  @!P0 BRA `(.L_x_23) ;  /* 0x0000000000688947 */ /* 0x000fea0003800000 */
[-CC-:B------:R-:W-:Y:S01]  /*0e60*/  FFMA.RZ R15, R3, R21.reuse, R18.reuse ;  /* 0x00000015030f7223 */ /* 0x180fe2000000c012 */
[C---:B------:R-:W-:Y:S02]  /*0e70*/  ISETP.NE.AND P2, PT, R19.reuse, RZ, PT ;  /* 0x000000ff1300720c */ /* 0x040fe40003f45270 */
[----:B------:R-:W-:Y:S02]  /*0e80*/  ISETP.NE.AND P1, PT, R19, RZ, PT ;  /* 0x000000ff1300720c */ /* 0x000fe40003f25270 */
[----:B------:R-:W-:Y:S01]  /*0e90*/  LOP3.LUT R16, R15, 0x7fffff, RZ, 0xc0, !PT ;  /* 0x007fffff0f107812 */ /* 0x000fe200078ec0ff */
[CCC-:B------:R-:W-:Y:S01]  /*0ea0*/  FFMA.RP R15, R3.reuse, R21.reuse, R18.reuse ;  /* 0x00000015030f7223 */ /* 0x1c0fe20000008012 */
[----:B------:R-:W-:Y:S01]  /*0eb0*/  FFMA.RM R18, R3, R21, R18 ;  /* 0x0000001503127223 */ /* 0x000fe20000004012 */
[----:B------:R-:W-:Y:S02]  /*0ec0*/  IADD3 R3, PT, PT, R19, 0x20, RZ ;  /* 0x0000002013037810 */ /* 0x000fe40007ffe0ff */
[----:B------:R-:W-:-:S02]  /*0ed0*/  LOP3.LUT R16, R16, 0x800000, RZ, 0xfc, !PT ;  /* 0x0080000010107812 */ /* 0x000fc400078efcff */
[----:B------:R-:W-:Y:S02]  /*0ee0*/  IADD3 R17, PT, PT, -R19, RZ, RZ ;  /* 0x000000ff13117210 */ /* 0x000fe40007ffe1ff */
[----:B------:R-:W-:Y:S02]  /*0ef0*/  SHF.L.U32 R3, R16, R3, RZ ;  /* 0x0000000310037219 */ /* 0x000fe400000006ff */
[----:B------:R-:W-:Y:S02]  /*0f00*/  FSETP.NEU.FTZ.AND P0, PT, R15, R18, PT ;  /* 0x000000120f00720b */ /* 0x000fe40003f1d000 */
[----:B------:R-:W-:Y:S02]  /*0f10*/  SEL R15, R17, RZ, P2 ;  /* 0x000000ff110f7207 */ /* 0x000fe40001000000 */
[----:B------:R-:W-:Y:S02]  /*0f20*/  ISETP.NE.AND P1, PT, R3, RZ, P1 ;  /* 0x000000ff0300720c */ /* 0x000fe40000f25270 */
[----:B------:R-:W-:-:S02]  /*0f30*/  SHF.R.U32.HI R15, RZ, R15, R16 ;  /* 0x0000000fff0f7219 */ /* 0x000fc40000011610 */
[----:B------:R-:W-:Y:S02]  /*0f40*/  PLOP3.LUT P0, PT, P0, P1, PT, 0xf8, 0x8f ;  /* 0x00000000008f781c */ /* 0x000fe40000703f70 */
[----:B------:R-:W-:Y:S02]  /*0f50*/  SHF.R.U32.HI R16, RZ, 0x1, R15 ;  /* 0x00000001ff107819 */ /* 0x000fe4000001160f */
[----:B------:R-:W-:-:S04]  /*0f60*/  SEL R3, RZ, 0x1, !P0 ;  /* 0x00000001ff037807 */ /* 0x000fc80004000000 */
[----:B------:R-:W-:-:S04]  /*0f70*/  LOP3.LUT R18, R3, 0x1, R16, 0xf8, !PT ;  /* 0x0000000103127812 */ /* 0x000fc800078ef810 */
[----:B------:R-:W-:-:S05]  /*0f80*/  LOP3.LUT R15, R18, R15, RZ, 0xc0, !PT ;  /* 0x0000000f120f7212 */ /* 0x000fca00078ec0ff */
[----:B------:R-:W-:-:S05]  /*0f90*/  IMAD.IADD R15, R16, 0x1, R15 ;  /* 0x00000001100f7824 */ /* 0x000fca00078e020f */
[----:B------:R-:W-:Y:S01]  /*0fa0*/  LOP3.LUT R2, R15, R2, RZ, 0xfc, !PT ;  /* 0x000000020f027212 */ /* 0x000fe200078efcff */
[----:B------:R-:W-:Y:S06]  /*0fb0*/  BRA `(.L_x_23) ;  /* 0x0000000000107947 */ /* 0x000fec0003800000 */
.L_x_22:
[----:B------:R-:W-:-:S04]  /*0fc0*/  LOP3.LUT R2, R2, 0x80000000, RZ, 0xc0, !PT ;  /* 0x8000000002027812 */ /* 0x000fc800078ec0ff */
[----:B------:R-:W-:Y:S01]  /*0fd0*/  LOP3.LUT R2, R2, 0x7f800000, RZ, 0xfc, !PT ;  /* 0x7f80000002027812 */ /* 0x000fe200078efcff */
[----:B------:R-:W-:Y:S06]  /*0fe0*/  BRA `(.L_x_23) ;  /* 0x0000000000047947 */ /* 0x000fec0003800000 */
.L_x_21:
[----:B------:R-:W-:-:S07]  /*0ff0*/  LEA R2, R17, R2, 0x17 ;  /* 0x0000000211027211 */ /* 0x000fce00078eb8ff */
.L_x_23:
[----:B------:R-:W-:Y:S05]  /*1000*/  BSYNC.RECONVERGENT B2 ;  /* 0x0000000000027941 */ /* 0x000fea0003800200 */
.L_x_20:
[----:B------:R-:W-:Y:S05]  /*1010*/  BRA `(.L_x_24) ;  /* 0x0000000000207947 */ /* 0x000fea0003800000 */
.L_x_19:
[----:B------:R-:W-:-:S04]  /*1020*/  LOP3.LUT R2, R3, 0x80000000, R2, 0x48, !PT ;  /* 0x8000000003027812 */ /* 0x000fc800078e4802 */
[----:B------:R-:W-:Y:S01]  /*1030*/  LOP3.LUT R2, R2, 0x7f800000, RZ, 0xfc, !PT ;  /* 0x7f80000002027812 */ /* 0x000fe200078efcff */
[----:B------:R-:W-:Y:S06]  /*1040*/  BRA `(.L_x_24) ;  /* 0x0000000000147947 */ /* 0x000fec0003800000 */
.L_x_18:
[----:B------:R-:W-:Y:S01]  /*1050*/  LOP3.LUT R2, R3, 0x80000000, R2, 0x48, !PT ;  /* 0x8000000003027812 */ /* 0x000fe200078e4802 */
[----:B------:R-:W-:Y:S06]  /*1060*/  BRA `(.L_x_24) ;  /* 0x00000000000c7947 */ /* 0x000fec0003800000 */
.L_x_17:
[----:B------:R-:W0:Y:S01]  /*1070*/  MUFU.RSQ R2, -QNAN ;  /* 0xffc0000000027908 */ /* 0x000e220000001400 */
[----:B------:R-:W-:Y:S05]  /*1080*/  BRA `(.L_x_24) ;  /* 0x0000000000047947 */ /* 0x000fea0003800000 */
.L_x_16:
[----:B------:R-:W-:-:S07]  /*1090*/  FADD.FTZ R2, R2, R3 ;  /* 0x0000000302027221 */ /* 0x000fce0000010000 */
.L_x_24:
[----:B------:R-:W-:Y:S05]  /*10a0*/  BSYNC.RECONVERGENT B1 ;  /* 0x0000000000017941 */ /* 0x000fea0003800200 */
.L_x_14:
[----:B------:R-:W-:-:S04]  /*10b0*/  HFMA2 R15, -RZ, RZ, 0, 0 ;  /* 0x00000000ff0f7431 */ /* 0x000fc800000001ff */
[----:B0-----:R-:W-:Y:S05]  /*10c0*/  RET.REL.NODEC R14 `(_ZN36_GLOBAL__N__b3ff912e_4_k_cu_91aea08a20adam_fp32_accum_bf16EiPK13__nv_bfloat16PS0_PfS4_S3_ffffffff) ;  /* 0xffffffec0ecc7950 */ /* 0x001fea0003c3ffff */
.L_x_25:
[----:B------:R-:W-:-:S00]  /*10d0*/  BRA `(.L_x_25) ;  /* 0xfffffffc00fc7947 */ /* 0x000fc0000383ffff */
[----:B------:R-:W-:-:S00]  /*10e0*/  NOP ;  /* 0x0000000000007918 */ /* 0x000fc00000000000 */
        /* <DEDUP_REMOVED lines=9> */
.L_x_50:


//--------------------- .text._ZN36_GLOBAL__N__b3ff912e_4_k_cu_91aea08a15adam_fp32_accumEiPK6__halfPS0_PfS4_S3_ffffffff --------------------------
	.section	.text._ZN36_GLOBAL__N__b3ff912e_4_k_cu_91aea08a15adam_fp32_accumEiPK6__halfPS0_PfS4_S3_ffffffff,"ax",@progbits
	.align	128
.text._ZN36_GLOBAL__N__b3ff912e_4_k_cu_91aea08a15adam_fp32_accumEiPK6__halfPS0_PfS4_S3_ffffffff:
        .type           _ZN36_GLOBAL__N__b3ff912e_4_k_cu_91aea08a15adam_fp32_accumEiPK6__halfPS0_PfS4_S3_ffffffff,@function
        .size           _ZN36_GLOBAL__N__b3ff912e_4_k_cu_91aea08a15adam_fp32_accumEiPK6__halfPS0_PfS4_S3_ffffffff,(.L_x_53 - _ZN36_GLOBAL__N__b3ff912e_4_k_cu_91aea08a15adam_fp32_accumEiPK6__halfPS0_PfS4_S3_ffffffff)
        .other          _ZN36_GLOBAL__N__b3ff912e_4_k_cu_91aea08a15adam_fp32_accumEiPK6__halfPS0_PfS4_S3_ffffffff,@"STO_CUDA_ENTRY STV_DEFAULT"
_ZN36_GLOBAL__N__b3ff912e_4_k_cu_91aea08a15adam_fp32_accumEiPK6__halfPS0_PfS4_S3_ffffffff:
        /* <DEDUP_REMOVED lines=10> */
[----:B------:R-:W2:Y:S08]  /*00a0*/  LDC.64 R6, c[0x0][0x390] ;  /* 0x0000e400ff067b82 */ /* 0x000eb00000000a00 */
[----:B------:R-:W3:Y:S01]  /*00b0*/  LDC.64 R4, c[0x0][0x398] ;  /* 0x0000e600ff047b82 */ /* 0x000ee20000000a00 */
[----:B0-----:R-:W-:-:S07]  /*00c0*/  IMAD.WIDE R12, R2, 0x2, R12 ;  /* 0x00000002020c7825 */ /* 0x001fce00078e020c */
[----:B------:R-:W0:Y:S01]  /*00d0*/  LDC R15, c[0x0][0x3c0] ;  /* 0x0000f000ff0f7b82 */ /* 0x000e220000000800 */
[----:B-1----:R1:W4:Y:S01]  /*00e0*/  LDG.E.U16 R12, desc[UR4][R12.64] ;  /* 0x000000040c0c7981 */ /* 0x002322000c1e1500 */
[----:B--2---:R-:W-:-:S06]  /*00f0*/  IMAD.WIDE R6, R2, 0x2, R6 ;  /* 0x0000000202067825 */ /* 0x004fcc00078e0206 */
[----:B------:R-:W2:Y:S01]  /*0100*/  LDC.64 R8, c[0x0][0x3b0] ;  /* 0x0000ec00ff087b82 */ /* 0x000ea20000000a00 */
[----:B------:R-:W4:Y:S01]  /*0110*/  LDG.E.U16 R3, desc[UR4][R6.64] ;  /* 0x0000000406037981 */ /* 0x000f22000c1e1500 */
[----:B---3--:R-:W-:-:S05]  /*0120*/  IMAD.WIDE R4, R2, 0x4, R4 ;  /* 0x0000000402047825 */ /* 0x008fca00078e0204 */
[----:B------:R3:W5:Y:S01]  /*0130*/  LDG.E R11, desc[UR4][R4.64] ;  /* 0x00000004040b7981 */ /* 0x000762000c1e1900 */
[----:B------:R-:W-:Y:S01]  /*0140*/  BSSY.RECONVERGENT B0, `(.L_x_26) ;  /* 0x0000016000007945 */ /* 0x000fe20003800200 */
[----:B0-----:R-:W1:Y:S01]  /*0150*/  MUFU.RCP R14, R15 ;  /* 0x0000000f000e7308 */ /* 0x001e620000001000 */
[----:B--2---:R-:W-:Y:S01]  /*0160*/  FADD R9, -R9, 1 ;  /* 0x3f80000009097421 */ /* 0x004fe20000000100 */
[----:B-1----:R-:W-:-:S04]  /*0170*/  FFMA R13, R14, -R15, 1 ;  /* 0x3f8000000e0d7423 */ /* 0x002fc8000000080f */
[----:B------:R-:W-:Y:S01]  /*0180*/  FFMA R13, R14, R13, R14 ;  /* 0x0000000d0e0d7223 */ /* 0x000fe2000000000e */
[----:B----4-:R-:W-:-:S05]  /*0190*/  HADD2.F32 R10, -RZ, R12.H0_H0 ;  /* 0x2000000cff0a7230 */ /* 0x010fca0000004100 */
[----:B------:R-:W-:Y:S01]  /*01a0*/  FMUL R9, R10, R9 ;  /* 0x000000090a097220 */ /* 0x000fe20000400000 */
[----:B------:R-:W-:-:S03]  /*01b0*/  HADD2.F32 R3, -RZ, R3.H0_H0 ;  /* 0x20000003ff037230 */ /* 0x000fc60000004100 */
[----:B------:R-:W-:Y:S02]  /*01c0*/  FMUL R0, R10, R9 ;  /* 0x000000090a007220 */ /* 0x000fe40000400000 */
[----:B------:R-:W-:Y:S02]  /*01d0*/  FMUL R3, R3, R8 ;  /* 0x0000000803037220 */ /* 0x000fe40000400000 */
[----:B------:R-:W0:Y:S01]  /*01e0*/  FCHK P0, R0, R15 ;  /* 0x0000000f00007302 */ /* 0x000e220000000000 */
[----:B------:R-:W-:Y:S01]  /*01f0*/  FFMA R9, R0, R13, RZ ;  /* 0x0000000d00097223 */ /* 0x000fe200000000ff */
[----:B------:R-:W-:-:S03]  /*0200*/  FADD R8, -R8, 1 ;  /* 0x3f80000008087421 */ /* 0x000fc60000000100 */
[----:B------:R-:W-:Y:S01]  /*0210*/  FFMA R12, R9, -R15, R0 ;  /* 0x8000000f090c7223 */ /* 0x000fe20000000000 */
[----:B------:R-:W-:-:S03]  /*0220*/  FFMA R10, R10, R8, R3 ;  /* 0x000000080a0a7223 */ /* 0x000fc60000000003 */
[----:B------:R-:W-:Y:S01]  /*0230*/  FFMA R14, R13, R12, R9 ;  /* 0x0000000c0d0e7223 */ /* 0x000fe20000000009 */
[----:B0--3--:R-:W-:Y:S06]  /*0240*/  @!P0 BRA `(.L_x_27) ;  /* 0x0000000000148947 */ /* 0x009fec0003800000 */
[----:B------:R-:W0:Y:S01]  /*0250*/  LDCU UR6, c[0x0][0x3c0] ;  /* 0x00007800ff0677ac */ /* 0x000e220008000800 */
[----:B------:R-:W-:Y:S02]  /*0260*/  MOV R14, 0x290 ;  /* 0x00000290000e7802 */ /* 0x000fe40000000f00 */
[----:B0-----:R-:W-:-:S07]  /*0270*/  MOV R3, UR6 ;  /* 0x0000000600037c02 */ /* 0x001fce0008000f00 */
[----:B-----5:R-:W-:Y:S05]  /*0280*/  CALL.REL.NOINC `($__internal_3_$__cuda_sm3x_div_rn_noftz_f32_slowpath) ;  /* 0x0000000400b87944 */ /* 0x020fea0003c00000 */
[----:B------:R-:W-:-:S07]  /*0290*/  IMAD.MOV.U32 R14, RZ, RZ, R3 ;  /* 0x000000ffff0e7224 */ /* 0x000fce00078e0003 */
.L_x_27:
[----:B------:R-:W-:Y:S05]  /*02a0*/  BSYNC.RECONVERGENT B0 ;  /* 0x0000000000007941 */ /* 0x000fea0003800200 */
.L_x_26:
[----:B------:R-:W0:Y:S01]  /*02b0*/  LDC.64 R8, c[0x0][0x3a0] ;  /* 0x0000e800ff087b82 */ /* 0x000e220000000a00 */
[----:B------:R-:W1:Y:S01]  /*02c0*/  LDCU UR6, c[0x0][0x3bc] ;  /* 0x00007780ff0677ac */ /* 0x000e620008000800 */
[----:B------:R-:W2:Y:S06]  /*02d0*/  LDCU UR7, c[0x0][0x3b4] ;  /* 0x00007680ff0777ac */ /* 0x000eac0008000800 */
[----:B------:R-:W3:Y:S01]  /*02e0*/  LDC R15, c[0x0][0x3c8] ;  /* 0x0000f200ff0f7b82 */ /* 0x000ee20000000800 */
[----:B0-----:R-:W-:-:S05]  /*02f0*/  IMAD.WIDE R8, R2, 0x4, R8 ;  /* 0x0000000402087825 */ /* 0x001fca00078e0208 */
[----:B------:R0:W5:Y:S01]  /*0300*/  LDG.E R12, desc[UR4][R8.64] ;  /* 0x00000004080c7981 */ /* 0x000162000c1e1900 */
[----:B-1----:R-:W-:Y:S01]  /*0310*/  FMUL R0, R10, UR6 ;  /* 0x000000060a007c20 */ /* 0x002fe20008400000 */
[----:B--2--5:R-:W-:Y:S01]  /*0320*/  FFMA R11, R11, UR7, R14 ;  /* 0x000000070b0b7c23 */ /* 0x024fe2000800000e */
[----:B---3--:R-:W1:Y:S01]  /*0330*/  MUFU.RCP R3, R15 ;  /* 0x0000000f00037308 */ /* 0x008e620000001000 */
[----:B------:R-:W-:Y:S07]  /*0340*/  BSSY.RECONVERGENT B0, `(.L_x_28) ;  /* 0x000000d000007945 */ /* 0x000fee0003800200 */
[----:B------:R-:W2:Y:S01]  /*0350*/  FCHK P0, R0, R15 ;  /* 0x0000000f00007302 */ /* 0x000ea20000000000 */
[----:B-1----:R-:W-:-:S04]  /*0360*/  FFMA R16, R3, -R15, 1 ;  /* 0x3f80000003107423 */ /* 0x002fc8000000080f */
[----:B------:R-:W-:-:S04]  /*0370*/  FFMA R3, R3, R16, R3 ;  /* 0x0000001003037223 */ /* 0x000fc80000000003 */
[----:B------:R-:W-:-:S04]  /*0380*/  FFMA R13, R0, R3, RZ ;  /* 0x00000003000d7223 */ /* 0x000fc800000000ff */
[----:B------:R-:W-:-:S04]  /*0390*/  FFMA R16, R13, -R15, R0 ;  /* 0x8000000f0d107223 */ /* 0x000fc80000000000 */
[----:B------:R-:W-:Y:S01]  /*03a0*/  FFMA R13, R3, R16, R13 ;  /* 0x00000010030d7223 */ /* 0x000fe2000000000d */
[----:B0-2---:R-:W-:Y:S06]  /*03b0*/  @!P0 BRA `(.L_x_29) ;  /* 0x0000000000148947 */ /* 0x005fec0003800000 */
[----:B------:R-:W0:Y:S01]  /*03c0*/  LDCU UR6, c[0x0][0x3c8] ;  /* 0x00007900ff0677ac */ /* 0x000e220008000800 */
[----:B------:R-:W-:Y:S02]  /*03d0*/  MOV R14, 0x400 ;  /* 0x00000400000e7802 */ /* 0x000fe40000000f00 */
[----:B0-----:R-:W-:-:S07]  /*03e0*/  MOV R3, UR6 ;  /* 0x0000000600037c02 */ /* 0x001fce0008000f00 */
[----:B------:R-:W-:Y:S05]  /*03f0*/  CALL.REL.NOINC `($__internal_3_$__cuda_sm3x_div_rn_noftz_f32_slowpath) ;  /* 0x00000004005c7944 */ /* 0x000fea0003c00000 */
[----:B------:R-:W-:-:S07]  /*0400*/  IMAD.MOV.U32 R13, RZ, RZ, R3 ;  /* 0x000000ffff0d7224 */ /* 0x000fce00078e0003 */
.L_x_29:
[----:B------:R-:W-:Y:S05]  /*0410*/  BSYNC.RECONVERGENT B0 ;  /* 0x0000000000007941 */ /* 0x000fea0003800200 */
.L_x_28:
[----:B------:R-:W0:Y:S01]  /*0420*/  LDC R17, c[0x0][0x3cc] ;  /* 0x0000f300ff117b82 */ /* 0x000e220000000800 */
[----:B------:R-:W1:Y:S01]  /*0430*/  LDCU UR6, c[0x0][0x3c0] ;  /* 0x00007800ff0677ac */ /* 0x000e620008000800 */
[----:B------:R-:W-:Y:S01]  /*0440*/  BSSY.RECONVERGENT B0, `(.L_x_30) ;  /* 0x000000e000007945 */ /* 0x000fe20003800200 */
[----:B-1----:R-:W-:Y:S01]  /*0450*/  FMUL R0, R11, UR6 ;  /* 0x000000060b007c20 */ /* 0x002fe20008400000 */
        /* <DEDUP_REMOVED lines=9> */
[----:B------:R-:W-:Y:S02]  /*04f0*/  MOV R14, 0x520 ;  /* 0x00000520000e7802 */ /* 0x000fe40000000f00 */
[----:B0-----:R-:W-:-:S07]  /*0500*/  MOV R3, UR6 ;  /* 0x0000000600037c02 */ /* 0x001fce0008000f00 */
[----:B------:R-:W-:Y:S05]  /*0510*/  CALL.REL.NOINC `($__internal_3_$__cuda_sm3x_div_rn_noftz_f32_slowpath) ;  /* 0x0000000400147944 */ /* 0x000fea0003c00000 */
.L_x_31:
[----:B------:R-:W-:Y:S05]  /*0520*/  BSYNC.RECONVERGENT B0 ;  /* 0x0000000000007941 */ /* 0x000fea0003800200 */
.L_x_30:
[----:B------:R-:W-:Y:S01]  /*0530*/  VIADD R0, R3, 0xf3000000 ;  /* 0xf300000003007836 */ /* 0x000fe20000000000 */
[----:B------:R0:W1:Y:S01]  /*0540*/  MUFU.RSQ R14, R3 ;  /* 0x00000003000e7308 */ /* 0x0000620000001400 */
[----:B------:R-:W-:Y:S03]  /*0550*/  BSSY.RECONVERGENT B0, `(.L_x_32) ;  /* 0x000000c000007945 */ /* 0x000fe60003800200 */
[----:B------:R-:W-:-:S13]  /*0560*/  ISETP.GT.U32.AND P0, PT, R0, 0x727fffff, PT ;  /* 0x727fffff0000780c */ /* 0x000fda0003f04070 */
[----:B01----:R-:W-:Y:S05]  /*0570*/  @!P0 BRA `(.L_x_33) ;  /* 0x0000000000148947 */ /* 0x003fea0003800000 */
[----:B------:R-:W-:Y:S02]  /*0580*/  MOV R0, R3 ;  /* 0x0000000300007202 */ /* 0x000fe40000000f00 */
[----:B------:R-:W-:-:S07]  /*0590*/  MOV R18, 0x5b0 ;  /* 0x000005b000127802 */ /* 0x000fce0000000f00 */
[----:B------:R-:W-:Y:S05]  /*05a0*/  CALL.REL.NOINC `($__internal_2_$__cuda_sm20_sqrt_rn_f32_slowpath) ;  /* 0x0000000000987944 */ /* 0x000fea0003c00000 */
[----:B------:R-:W-:Y:S01]  /*05b0*/  IMAD.MOV.U32 R0, RZ, RZ, R3 ;  /* 0x000000ffff007224 */ /* 0x000fe200078e0003 */
[----:B------:R-:W-:Y:S06]  /*05c0*/  BRA `(.L_x_34) ;  /* 0x0000000000107947 */ /* 0x000fec0003800000 */
.L_x_33:
[C---:B------:R-:W-:Y:S01]  /*05d0*/  FMUL.FTZ R0, R14.reuse, R3 ;  /* 0x000000030e007220 */ /* 0x040fe20000410000 */
[----:B------:R-:W-:-:S03]  /*05e0*/  FMUL.FTZ R14, R14, 0.5 ;  /* 0x3f0000000e0e7820 */ /* 0x000fc60000410000 */
[----:B------:R-:W-:-:S04]  /*05f0*/  FFMA R3, -R0, R0, R3 ;  /* 0x0000000000037223 */ /* 0x000fc80000000103 */
[----:B------:R-:W-:-:S07]  /*0600*/  FFMA R0, R3, R14, R0 ;  /* 0x0000000e03007223 */ /* 0x000fce0000000000 */
.L_x_34:
[----:B------:R-:W-:Y:S05]  /*0610*/  BSYNC.RECONVERGENT B0 ;  /* 0x0000000000007941 */ /* 0x000fea0003800200 */
.L_x_32:
[----:B------:R-:W0:Y:S01]  /*0620*/  LDC R3, c[0x0][0x3c0] ;  /* 0x0000f000ff037b82 */ /* 0x000e220000000800 */
[----:B------:R-:W0:Y:S01]  /*0630*/  LDCU UR6, c[0x0][0x3b8] ;  /* 0x00007700ff0677ac */ /* 0x000e220008000800 */
[----:B------:R-:W-:Y:S01]  /*0640*/  BSSY.RECONVERGENT B0, `(.L_x_35) ;  /* 0x000000e000007945 */ /* 0x000fe20003800200 */
[----:B0-----:R-:W-:-:S04]  /*0650*/  FFMA R16, R3, UR6, R0 ;  /* 0x0000000603107c23 */ /* 0x001fc80008000000 */
        /* <DEDUP_REMOVED lines=11> */
[----:B------:R-:W-:Y:S05]  /*0710*/  CALL.REL.NOINC `($__internal_3_$__cuda_sm3x_div_rn_noftz_f32_slowpath) ;  /* 0x0000000000947944 */ /* 0x000fea0003c00000 */
.L_x_36:
[----:B------:R-:W-:Y:S05]  /*0720*/  BSYNC.RECONVERGENT B0 ;  /* 0x0000000000007941 */ /* 0x000fea0003800200 */
.L_x_35:
[----:B------:R-:W0:Y:S01]  /*0730*/  LDC R0, c[0x0][0x3c4] ;  /* 0x0000f100ff007b82 */ /* 0x000e220000000800 */
[----:B------:R-:W0:Y:S01]  /*0740*/  LDCU UR6, c[0x0][0x3bc] ;  /* 0x00007780ff0677ac */ /* 0x000e220008000800 */
[----:B------:R-:W-:-:S06]  /*0750*/  FADD R3, R12, -R3 ;  /* 0x800000030c037221 */ /* 0x000fcc0000000000 */
[----:B------:R-:W1:Y:S01]  /*0760*/  LDC.64 R14, c[0x0][0x3a8] ;  /* 0x0000ea00ff0e7b82 */ /* 0x000e620000000a00 */
[----:B0-----:R-:W-:-:S04]  /*0770*/  FMUL R0, R0, UR6 ;  /* 0x0000000600007c20 */ /* 0x001fc80008400000 */
[----:B------:R-:W-:Y:S01]  /*0780*/  FFMA R13, R12, -R0, R3 ;  /* 0x800000000c0d7223 */ /* 0x000fe20000000003 */
[----:B-1----:R-:W-:-:S04]  /*0790*/  IMAD.WIDE R2, R2, 0x2, R14 ;  /* 0x0000000202027825 */ /* 0x002fc800078e020e */
[----:B------:R-:W-:-:S04]  /*07a0*/  F2FP.F16.F32.PACK_AB R10, R10, R13 ;  /* 0x0000000d0a0a723e */ /* 0x000fc800000000ff */
[----:B------:R-:W-:Y:S01]  /*07b0*/  PRMT R0, R10, 0x7632, R0 ;  /* 0x000076320a007816 */ /* 0x000fe20000000000 */
[----:B------:R-:W-:Y:S04]  /*07c0*/  STG.E.U16 desc[UR4][R2.64], R10 ;  /* 0x0000000a02007986 */ /* 0x000fe8000c101504 */
[----:B------:R-:W-:Y:S04]  /*07d0*/  STG.E desc[UR4][R8.64], R13 ;  /* 0x0000000d08007986 */ /* 0x000fe8000c101904 */
[----:B------:R-:W-:Y:S04]  /*07e0*/  STG.E desc[UR4][R4.64], R11 ;  /* 0x0000000b04007986 */ /* 0x000fe8000c101904 */
[----:B------:R-:W-:Y:S01]  /*07f0*/  STG.E.U16 desc[UR4][R6.64], R0 ;  /* 0x0000000006007986 */ /* 0x000fe2000c101504 */
[----:B------:R-:W-:Y:S05]  /*0800*/  EXIT ;  /* 0x000000000000794d */ /* 0x000fea0003800000 */
        .weak           $__internal_2_$__cuda_sm20_sqrt_rn_f32_slowpath
        .type           $__internal_2_$__cuda_sm20_sqrt_rn_f32_slowpath,@function
        .size           $__internal_2_$__cuda_sm20_sqrt_rn_f32_slowpath,($__internal_3_$__cuda_sm3x_div_rn_noftz_f32_slowpath - $__internal_2_$__cuda_sm20_sqrt_rn_f32_slowpath)
$__internal_2_$__cuda_sm20_sqrt_rn_f32_slowpath:
        /* <DEDUP_REMOVED lines=19> */
.L_x_37:
[----:B------:R-:W-:Y:S01]  /*0940*/  MOV R14, R18 ;  /* 0x00000012000e7202 */ /* 0x000fe20000000f00 */
[----:B------:R-:W-:-:S04]  /*0950*/  IMAD.MOV.U32 R15, RZ, RZ, 0x0 ;  /* 0x00000000ff0f7424 */ /* 0x000fc800078e00ff */
[----:B------:R-:W-:Y:S05]  /*0960*/  RET.REL.NODEC R14 `(_ZN36_GLOBAL__N__b3ff912e_4_k_cu_91aea08a15adam_fp32_accumEiPK6__halfPS0_PfS4_S3_ffffffff) ;  /* 0xfffffff40ea47950 */ /* 0x000fea0003c3ffff */
        .weak           $__internal_3_$__cuda_sm3x_div_rn_noftz_f32_slowpath
        .type           $__internal_3_$__cuda_sm3x_div_rn_noftz_f32_slowpath,@function
        .size           $__internal_3_$__cuda_sm3x_div_rn_noftz_f32_slowpath,(.L_x_53 - $__internal_3_$__cuda_sm3x_div_rn_noftz_f32_slowpath)
$__internal_3_$__cuda_sm3x_div_rn_noftz_f32_slowpath:
[----:B------:R-:W-:Y:S01]  /*0970*/  SHF.R.U32.HI R15, RZ, 0x17, R3 ;  /* 0x00000017ff0f7819 */ /* 0x000fe20000011603 */
[----:B------:R-:W-:Y:S01]  /*0980*/  BSSY.RECONVERGENT B1, `(.L_x_38) ;  /* 0x0000062000017945 */ /* 0x000fe20003800200 */
[----:B------:R-:W-:Y:S02]  /*0990*/  SHF.R.U32.HI R16, RZ, 0x17, R0 ;  /* 0x00000017ff107819 */ /* 0x000fe40000011600 */
[----:B------:R-:W-:Y:S02]  /*09a0*/  LOP3.LUT R15, R15, 0xff, RZ, 0xc0, !PT ;  /* 0x000000ff0f0f7812 */ /* 0x000fe400078ec0ff */
[----:B------:R-:W-:Y:S02]  /*09b0*/  LOP3.LUT R17, R16, 0xff, RZ, 0xc0, !PT ;  /* 0x000000ff10117812 */ /* 0x000fe400078ec0ff */
[----:B------:R-:W-:Y:S02]  /*09c0*/  IADD3 R19, PT, PT, R15, -0x1, RZ ;  /* 0xffffffff0f137810 */ /* 0x000fe40007ffe0ff */
[----:B------:R-:W-:-:S02]  /*09d0*/  IADD3 R18, PT, PT, R17, -0x1, RZ ;  /* 0xffffffff11127810 */ /* 0x000fc40007ffe0ff */
[----:B------:R-:W-:-:S04]  /*09e0*/  ISETP.GT.U32.AND P0, PT, R19, 0xfd, PT ;  /* 0x000000fd1300780c */ /* 0x000fc80003f04070 */
[----:B------:R-:W-:-:S13]  /*09f0*/  ISETP.GT.U32.OR P0, PT, R18, 0xfd, P0 ;  /* 0x000000fd1200780c */ /* 0x000fda0000704470 */
[----:B------:R-:W-:Y:S01]  /*0a00*/  @!P0 IMAD.MOV.U32 R16, RZ, RZ, RZ ;  /* 0x000000ffff108224 */ /* 0x000fe200078e00ff */
        /* <DEDUP_REMOVED lines=20> */
[----:B------:R-:W-:Y:S01]  /*0b50*/  @!P0 FFMA R0, R0, 1.84467440737095516160e+19, RZ ;  /* 0x5f80000000008823 */ /* 0x000fe200000000ff */
[----:B------:R-:W-:Y:S01]  /*0b60*/  @!P0 MOV R16, 0xffffffc0 ;  /* 0xffffffc000108802 */ /* 0x000fe20000000f00 */
[----:B------:R-:W-:-:S04]  /*0b70*/  @!P1 FFMA R3, R3, 1.84467440737095516160e+19, RZ ;  /* 0x5f80000003039823 */ /* 0x000fc800000000ff */
[----:B------:R-:W-:-:S07]  /*0b80*/  @!P1 VIADD R16, R16, 0x40 ;  /* 0x0000004010109836 */ /* 0x000fce0000000000 */
.L_x_39:
[----:B------:R-:W-:Y:S01]  /*0b90*/  LEA R18, R15, 0xc0800000, 0x17 ;  /* 0xc08000000f127811 */ /* 0x000fe200078eb8ff */
[----:B------:R-:W-:Y:S01]  /*0ba0*/  BSSY.RECONVERGENT B2, `(.L_x_44) ;  /* 0x0000036000027945 */ /* 0x000fe20003800200 */
[----:B------:R-:W-:Y:S02]  /*0bb0*/  IADD3 R17, PT, PT, R17, -0x7f, RZ ;  /* 0xffffff8111117810 */ /* 0x000fe40007ffe0ff */
[----:B------:R-:W-:-:S03]  /*0bc0*/  IADD3 R19, PT, PT, -R18, R3, RZ ;  /* 0x0000000312137210 */ /* 0x000fc60007ffe1ff */
[----:B------:R-:W-:Y:S01]  /*0bd0*/  IMAD R0, R17, -0x800000, R0 ;  /* 0xff80000011007824 */ /* 0x000fe200078e0200 */
[----:B------:R-:W0:Y:S01]  /*0be0*/  MUFU.RCP R3, R19 ;  /* 0x0000001300037308 */ /* 0x000e220000001000 */
[----:B------:R-:W-:Y:S01]  /*0bf0*/  FADD.FTZ R21, -R19, -RZ ;  /* 0x800000ff13157221 */ /* 0x000fe20000010100 */
[----:B------:R-:W-:-:S05]  /*0c00*/  IADD3 R17, PT, PT, R17, 0x7f, -R15 ;  /* 0x0000007f11117810 */ /* 0x000fca0007ffe80f */
[----:B------:R-:W-:Y:S02]  /*0c10*/  IMAD.IADD R17, R17, 0x1, R16 ;  /* 0x0000000111117824 */ /* 0x000fe400078e0210 */
        /* <DEDUP_REMOVED lines=9> */
[----:B------:R-:W-:-:S04]  /*0cb0*/  IADD3 R19, PT, PT, R15, R17, RZ ;  /* 0x000000110f137210 */ /* 0x000fc80007ffe0ff */
[----:B------:R-:W-:-:S04]  /*0cc0*/  IADD3 R15, PT, PT, R19, -0x1, RZ ;  /* 0xffffffff130f7810 */ /* 0x000fc80007ffe0ff */
        /* <DEDUP_REMOVED lines=15> */
[C---:B------:R-:W-:Y:S01]  /*0dc0*/  VIADD R3, R19.reuse, 0x20 ;  /* 0x0000002013037836 */ /* 0x040fe20000000000 */
[----:B------:R-:W-:Y:S02]  /*0dd0*/  LOP3.LUT R16, R16, 0x800000, RZ, 0xfc, !PT ;  /* 0x0080000010107812 */ /* 0x000fe400078efcff */
[----:B------:R-:W-:-:S02]  /*0de0*/  IADD3 R17, PT, PT, -R19, RZ, RZ ;  /* 0x000000ff13117210 */ /* 0x000fc40007ffe1ff */
[----:B------:R-:W-:Y:S02]  /*0df0*/  SHF.L.U32 R3, R16, R3, RZ ;  /* 0x0000000310037219 */ /* 0x000fe400000006ff */
[----:B------:R-:W-:Y:S02]  /*0e00*/  FSETP.NEU.FTZ.AND P0, PT, R15, R18, PT ;  /* 0x000000120f00720b */ /* 0x000fe40003f1d000 */
[----:B------:R-:W-:Y:S02]  /*0e10*/  SEL R15, R17, RZ, P2 ;  /* 0x000000ff110f7207 */ /* 0x000fe40001000000 */
[----:B------:R-:W-:Y:S02]  /*0e20*/  ISETP.NE.AND P1, PT, R3, RZ, P1 ;  /* 0x000000ff0300720c */ /* 0x000fe40000f25270 */
[----:B------:R-:W-:Y:S02]  /*0e30*/  SHF.R.U32.HI R15, RZ, R15, R16 ;  /* 0x0000000fff0f7219 */ /* 0x000fe40000011610 */
[----:B------:R-:W-:-:S02]  /*0e40*/  PLOP3.LUT P0, PT, P0, P1, PT, 0xf8, 0x8f ;  /* 0x00000000008f781c */ /* 0x000fc40000703f70 */
[----:B------:R-:W-:Y:S02]  /*0e50*/  SHF.R.U32.HI R16, RZ, 0x1, R15 ;  /* 0x00000001ff107819 */ /* 0x000fe4000001160f */
[----:B------:R-:W-:-:S04]  /*0e60*/  SEL R3, RZ, 0x1, !P0 ;  /* 0x00000001ff037807 */ /* 0x000fc80004000000 */
[----:B------:R-:W-:-:S04]  /*0e70*/  LOP3.LUT R18, R3, 0x1, R16, 0xf8, !PT ;  /* 0x0000000103127812 */ /* 0x000fc800078ef810 */
[----:B------:R-:W-:-:S04]  /*0e80*/  LOP3.LUT R15, R18, R15, RZ, 0xc0, !PT ;  /* 0x0000000f120f7212 */ /* 0x000fc800078ec0ff */
[----:B------:R-:W-:-:S04]  /*0e90*/  IADD3 R15, PT, PT, R16, R15, RZ ;  /* 0x0000000f100f7210 */ /* 0x000fc80007ffe0ff */
[----:B------:R-:W-:Y:S01]  /*0ea0*/  LOP3.LUT R0, R15, R0, RZ, 0xfc, !PT ;  /* 0x000000000f007212 */ /* 0x000fe200078efcff */
[----:B------:R-:W-:Y:S06]  /*0eb0*/  BRA `(.L_x_47) ;  /* 0x0000000000107947 */ /* 0x000fec0003800000 */
.L_x_46:
[----:B------:R-:W-:-:S04]  /*0ec0*/  LOP3.LUT R0, R0, 0x80000000, RZ, 0xc0, !PT ;  /* 0x8000000000007812 */ /* 0x000fc800078ec0ff */
[----:B------:R-:W-:Y:S01]  /*0ed0*/  LOP3.LUT R0, R0, 0x7f800000, RZ, 0xfc, !PT ;  /* 0x7f80000000007812 */ /* 0x000fe200078efcff */
[----:B------:R-:W-:Y:S06]  /*0ee0*/  BRA `(.L_x_47) ;  /* 0x0000000000047947 */ /* 0x000fec0003800000 */
.L_x_45:
[----:B------:R-:W-:-:S07]  /*0ef0*/  IMAD R0, R17, 0x800000, R0 ;  /* 0x0080000011007824 */ /* 0x000fce00078e0200 */
.L_x_47:
[----:B------:R-:W-:Y:S05]  /*0f00*/  BSYNC.RECONVERGENT B2 ;  /* 0x0000000000027941 */ /* 0x000fea0003800200 */
.L_x_44:
[----:B------:R-:W-:Y:S05]  /*0f10*/  BRA `(.L_x_48) ;  /* 0x0000000000207947 */ /* 0x000fea0003800000 */
.L_x_43:
[----:B------:R-:W-:-:S04]  /*0f20*/  LOP3.LUT R0, R3, 0x80000000, R0, 0x48, !PT ;  /* 0x8000000003007812 */ /* 0x000fc800078e4800 */
[----:B------:R-:W-:Y:S01]  /*0f30*/  LOP3.LUT R0, R0, 0x7f800000, RZ, 0xfc, !PT ;  /* 0x7f80000000007812 */ /* 0x000fe200078efcff */
[----:B------:R-:W-:Y:S06]  /*0f40*/  BRA `(.L_x_48) ;  /* 0x0000000000147947 */ /* 0x000fec0003800000 */
.L_x_42:
[----:B------:R-:W-:Y:S01]  /*0f50*/  LOP3.LUT R0, R3, 0x80000000, R0, 0x48, !PT ;  /* 0x8000000003007812 */ /* 0x000fe200078e4800 */
[----:B------:R-:W-:Y:S06]  /*0f60*/  BRA `(.L_x_48) ;  /* 0x00000000000c7947 */ /* 0x000fec0003800000 */
.L_x_41:
[----:B------:R-:W0:Y:S01]  /*0f70*/  MUFU.RSQ R0, -QNAN ;  /* 0xffc0000000007908 */ /* 0x000e220000001400 */
[----:B------:R-:W-:Y:S05]  /*0f80*/  BRA `(.L_x_48) ;  /* 0x0000000000047947 */ /* 0x000fea0003800000 */
.L_x_40:
[----:B------:R-:W-:-:S07]  /*0f90*/  FADD.FTZ R0, R0, R3 ;  /* 0x0000000300007221 */ /* 0x000fce0000010000 */
.L_x_48:
[----:B------:R-:W-:Y:S05]  /*0fa0*/  BSYNC.RECONVERGENT B1 ;  /* 0x0000000000017941 */ /* 0x000fea0003800200 */
.L_x_38:
[----:B------:R-:W-:Y:S01]  /*0fb0*/  HFMA2 R15, -RZ, RZ, 0, 0 ;  /* 0x00000000ff0f7431 */ /* 0x000fe200000001ff */
[----:B0-----:R-:W-:-:S03]  /*0fc0*/  MOV R3, R0 ;  /* 0x0000000000037202 */ /* 0x001fc60000000f00 */
[----:B------:R-:W-:Y:S05]  /*0fd0*/  RET.REL.NODEC R14 `(_ZN36_GLOBAL__N__b3ff912e_4_k_cu_91aea08a15adam_fp32_accumEiPK6__halfPS0_PfS4_S3_ffffffff) ;  /* 0xfffffff00e087950 */ /* 0x000fea0003c3ffff */
.L_x_49:
        /* <DEDUP_REMOVED lines=10> */
.L_x_53:


//--------------------- .nv.shared.reserved.0     --------------------------
	.section	.nv.shared.reserved.0,"aw",@nobits
	.weak		__nv_reservedSMEM_offset_0_alias
	.size		__nv_reservedSMEM_offset_0_alias, 0, 64
	.other		__nv_reservedSMEM_offset_0_alias,@"STO_CUDA_RESERVED_SHARED STV_DEFAULT"
__nv_reservedSMEM_offset_0_alias:
	.zero		0
	.zero		64


//--------------------- .nv.constant0._ZN36_GLOBAL__N__b3ff912e_4_k_cu_91aea08a20adam_fp32_accum_bf16EiPK13__nv_bfloat16PS0_PfS4_S3_ffffffff --------------------------
	.section	.nv.constant0._ZN36_GLOBAL__N__b3ff912e_4_k_cu_91aea08a20adam_fp32_accum_bf16EiPK13__nv_bfloat16PS0_PfS4_S3_ffffffff,"a",@progbits
	.sectionflags	@""
	.align	4
.nv.constant0._ZN36_GLOBAL__N__b3ff912e_4_k_cu_91aea08a20adam_fp32_accum_bf16EiPK13__nv_bfloat16PS0_PfS4_S3_ffffffff:
	.zero		976


//--------------------- .nv.constant0._ZN36_GLOBAL__N__b3ff912e_4_k_cu_91aea08a15adam_fp32_accumEiPK6__halfPS0_PfS4_S3_ffffffff --------------------------
	.section	.nv.constant0._ZN36_GLOBAL__N__b3ff912e_4_k_cu_91aea08a15adam_fp32_accumEiPK6__halfPS0_PfS4_S3_ffffffff,"a",@progbits
	.sectionflags	@""
	.align	4
.nv.constant0._ZN36_GLOBAL__N__b3ff912e_4_k_cu_91aea08a15adam_fp32_accumEiPK6__halfPS0_PfS4_S3_ffffffff:
	.zero		976


//--------------------- SYMBOLS --------------------------

	.type		.nv.reservedSmem.offset0,@object
	.size		.nv.reservedSmem.offset0,0x4
